def attn_fwd(
    Q,
    K,
    V,
    Out,
    Lse,
    sm_scale,
    stride_qz,
    stride_qh,
    stride_qm,
    stride_qk,
    stride_kz,
    stride_kh,
    stride_kn,
    stride_kk,
    stride_vz,
    stride_vh,
    stride_vn,
    stride_vk,
    stride_oz,
    stride_oh,
    stride_om,
    stride_ok,
    seqlen_q,
    seqlen_k,
    BLOCK_M: tl.constexpr,
    BLOCK_N: tl.constexpr,
    HEAD_DIM: tl.constexpr,
    CAUSAL: tl.constexpr,
):
    start_m = tl.program_id(0)
    off_hz = tl.program_id(1)
    q_off = off_hz * stride_qh
    k_off = off_hz * stride_kh
    v_off = off_hz * stride_vh
    offs_m = start_m * BLOCK_M + tl.arange(0, BLOCK_M)
    offs_d = tl.arange(0, HEAD_DIM)
    offs_n = tl.arange(0, BLOCK_N)
    q_ptrs = Q + q_off + offs_m[:, None] * stride_qm + offs_d[None, :] * stride_qk
    k_ptrs = K + k_off + offs_d[:, None] * stride_kk + offs_n[None, :] * stride_kn
    v_ptrs = V + v_off + offs_n[:, None] * stride_vn + offs_d[None, :] * stride_vk
    m_i = tl.full([BLOCK_M], float("-inf"), dtype=tl.float32)
    l_i = tl.zeros([BLOCK_M], dtype=tl.float32) + 1.0
    acc = tl.zeros([BLOCK_M, HEAD_DIM], dtype=tl.float32)
    q = tl.load(q_ptrs)
    acc, l_i, m_i = _attn_fwd_inner(
        acc,
        l_i,
        m_i,
        q,
        k_ptrs,
        v_ptrs,
        sm_scale,
        stride_kn,
        stride_vn,
        start_m,
        seqlen_k,
        BLOCK_M,
        BLOCK_N,
        HEAD_DIM,
        CAUSAL,
    )
    acc = acc / l_i[:, None]
    lse = m_i + tl.math.log2(l_i) / 1.4426950408889634
    o_ptrs = (
        Out
        + off_hz * stride_oh
        + offs_m[:, None] * stride_om
        + offs_d[None, :] * stride_ok
    )
    tl.store(o_ptrs, acc.to(Out.dtype.element_ty))
    tl.store(Lse + off_hz * seqlen_q + offs_m, lse)

# config = {"BLOCK_M": 128, "BLOCK_N": 16, "HEAD_DIM": 64, "arch": "sm_100", "causal": false, "dtype": "fp16", "num_stages": 2, "num_warps": 8}
# arch = sm_100


// ===== COMPILED SASS (sm_100a) =====

	.target	sm_100a

	.elftype	@"ET_EXEC"


//--------------------- .note.nv.tkinfo           --------------------------
	.section	.note.nv.tkinfo,"",@"SHT_NOTE"
	.sectionflags	@"SHF_NOTE_NV_TKINFO"
	.tkinfo
        /*0018*/ 	.word	0x00000081
        /*0030*/ 	.string	""
        /*0030*/ 	.string	"ptxas-blackwell"
        /*0030*/ 	.string	"Cuda compilation tools, release 12.9, V12.9.86"
        /*0030*/ 	.string	"Build cuda_12.9.r12.9/compiler.36037853_0"
        /*0030*/ 	.string	"-v  -suppress-debug-info  -lineinfo  -arch sm_100a "



//--------------------- .note.nv.cuver            --------------------------
	.section	.note.nv.cuver,"",@"SHT_NOTE"
	.sectionflags	@"SHF_NOTE_NV_CUVER"
        /*0018*/ 	.short	0x0001
        /*001a*/ 	.short	0x0064
        /*001c*/ 	.short	0x0001
        /*001e*/ 	.short	0x0000
        /*0020*/ 	.short	0x0001
        /*0022*/ 	.short	0x0000


//--------------------- .nv.info                  --------------------------
	.section	.nv.info,"",@"SHT_CUDA_INFO"
	.align	4


	//----- nvinfo : EIATTR_REGCOUNT
	.align		4
        /*0000*/ 	.byte	0x04, 0x2f
        /*0002*/ 	.short	(.L_5 - .L_4)
	.align		4
.L_4:
        /*0004*/ 	.word	index@(attn_fwd)
        /*0008*/ 	.word	0x0000004f


	//----- nvinfo : EIATTR_FRAME_SIZE
	.align		4
.L_5:
        /*000c*/ 	.byte	0x04, 0x11
        /*000e*/ 	.short	(.L_7 - .L_6)
	.align		4
.L_6:
        /*0010*/ 	.word	index@($__internal_2_$__cuda_sm10x_tcgen05_guardrail_trap_unallocated_columns_being_dealloced)
        /*0014*/ 	.word	0x00000000


	//----- nvinfo : EIATTR_FRAME_SIZE
	.align		4
.L_7:
        /*0018*/ 	.byte	0x04, 0x11
        /*001a*/ 	.short	(.L_9 - .L_8)
	.align		4
.L_8:
        /*001c*/ 	.word	index@($__internal_1_$__cuda_sm10x_tcgen05_guardrail_trap_phase_invalid_during_alloc)
        /*0020*/ 	.word	0x00000000


	//----- nvinfo : EIATTR_FRAME_SIZE
	.align		4
.L_9:
        /*0024*/ 	.byte	0x04, 0x11
        /*0026*/ 	.short	(.L_11 - .L_10)
	.align		4
.L_10:
        /*0028*/ 	.word	index@($__internal_0_$__cuda_sm10x_tcgen05_guardrail_trap_col_being_dealloced_not_returned_by_alloc)
        /*002c*/ 	.word	0x00000000


	//----- nvinfo : EIATTR_FRAME_SIZE
	.align		4
.L_11:
        /*0030*/ 	.byte	0x04, 0x11
        /*0032*/ 	.short	(.L_13 - .L_12)
	.align		4
.L_12:
        /*0034*/ 	.word	index@(attn_fwd)
        /*0038*/ 	.word	0x00000000


	//----- nvinfo : EIATTR_MIN_STACK_SIZE
	.align		4
.L_13:
        /*003c*/ 	.byte	0x04, 0x12
        /*003e*/ 	.short	(.L_15 - .L_14)
	.align		4
.L_14:
        /*0040*/ 	.word	index@(attn_fwd)
        /*0044*/ 	.word	0x00000000
.L_15:


//--------------------- .nv.info.attn_fwd         --------------------------
	.section	.nv.info.attn_fwd,"",@"SHT_CUDA_INFO"
	.sectionflags	@""
	.align	4


	//----- nvinfo : EIATTR_CUDA_API_VERSION
	.align		4
        /*0000*/ 	.byte	0x04, 0x37
        /*0002*/ 	.short	(.L_17 - .L_16)
.L_16:
        /*0004*/ 	.word	0x00000081


	//----- nvinfo : EIATTR_KPARAM_INFO
	.align		4
.L_17:
        /*0008*/ 	.byte	0x04, 0x17
        /*000a*/ 	.short	(.L_19 - .L_18)
.L_18:
        /*000c*/ 	.word	0x00000000
        /*0010*/ 	.short	0x0019
        /*0012*/ 	.short	0x0080
        /*0014*/ 	.byte	0x00, 0xf4, 0x21, 0x00


	//----- nvinfo : EIATTR_KPARAM_INFO
	.align		4
.L_19:
        /*0018*/ 	.byte	0x04, 0x17
        /*001a*/ 	.short	(.L_21 - .L_20)
.L_20:
        /*001c*/ 	.word	0x00000000
        /*0020*/ 	.short	0x0018
        /*0022*/ 	.short	0x0078
        /*0024*/ 	.byte	0x00, 0xf4, 0x21, 0x00


	//----- nvinfo : EIATTR_KPARAM_INFO
	.align		4
.L_21:
        /*0028*/ 	.byte	0x04, 0x17
        /*002a*/ 	.short	(.L_23 - .L_22)
.L_22:
        /*002c*/ 	.word	0x00000000
        /*0030*/ 	.short	0x0017
        /*0032*/ 	.short	0x0070
        /*0034*/ 	.byte	0x00, 0xf0, 0x11, 0x00


	//----- nvinfo : EIATTR_KPARAM_INFO
	.align		4
.L_23:
        /*0038*/ 	.byte	0x04, 0x17
        /*003a*/ 	.short	(.L_25 - .L_24)
.L_24:
        /*003c*/ 	.word	0x00000000
        /*0040*/ 	.short	0x0016
        /*0042*/ 	.short	0x006c
        /*0044*/ 	.byte	0x00, 0xf0, 0x11, 0x00


	//----- nvinfo : EIATTR_KPARAM_INFO
	.align		4
.L_25:
        /*0048*/ 	.byte	0x04, 0x17
        /*004a*/ 	.short	(.L_27 - .L_26)
.L_26:
        /*004c*/ 	.word	0x00000000
        /*0050*/ 	.short	0x0015
        /*0052*/ 	.short	0x0068
        /*0054*/ 	.byte	0x00, 0xf0, 0x11, 0x00


	//----- nvinfo : EIATTR_KPARAM_INFO
	.align		4
.L_27:
        /*0058*/ 	.byte	0x04, 0x17
        /*005a*/ 	.short	(.L_29 - .L_28)
.L_28:
        /*005c*/ 	.word	0x00000000
        /*0060*/ 	.short	0x0014
        /*0062*/ 	.short	0x0064
        /*0064*/ 	.byte	0x00, 0xf0, 0x11, 0x00


	//----- nvinfo : EIATTR_KPARAM_INFO
	.align		4
.L_29:
        /*0068*/ 	.byte	0x04, 0x17
        /*006a*/ 	.short	(.L_31 - .L_30)
.L_30:
        /*006c*/ 	.word	0x00000000
        /*0070*/ 	.short	0x0013
        /*0072*/ 	.short	0x0060
        /*0074*/ 	.byte	0x00, 0xf0, 0x11, 0x00


	//----- nvinfo : EIATTR_KPARAM_INFO
	.align		4
.L_31:
        /*0078*/ 	.byte	0x04, 0x17
        /*007a*/ 	.short	(.L_33 - .L_32)
.L_32:
        /*007c*/ 	.word	0x00000000
        /*0080*/ 	.short	0x0012
        /*0082*/ 	.short	0x005c
        /*0084*/ 	.byte	0x00, 0xf0, 0x11, 0x00


	//----- nvinfo : EIATTR_KPARAM_INFO
	.align		4
.L_33:
        /*0088*/ 	.byte	0x04, 0x17
        /*008a*/ 	.short	(.L_35 - .L_34)
.L_34:
        /*008c*/ 	.word	0x00000000
        /*0090*/ 	.short	0x0011
        /*0092*/ 	.short	0x0058
        /*0094*/ 	.byte	0x00, 0xf0, 0x11, 0x00


	//----- nvinfo : EIATTR_KPARAM_INFO
	.align		4
.L_35:
        /*0098*/ 	.byte	0x04, 0x17
        /*009a*/ 	.short	(.L_37 - .L_36)
.L_36:
        /*009c*/ 	.word	0x00000000
        /*00a0*/ 	.short	0x0010
        /*00a2*/ 	.short	0x0054
        /*00a4*/ 	.byte	0x00, 0xf0, 0x11, 0x00


	//----- nvinfo : EIATTR_KPARAM_INFO
	.align		4
.L_37:
        /*00a8*/ 	.byte	0x04, 0x17
        /*00aa*/ 	.short	(.L_39 - .L_38)
.L_38:
        /*00ac*/ 	.word	0x00000000
        /*00b0*/ 	.short	0x000f
        /*00b2*/ 	.short	0x0050
        /*00b4*/ 	.byte	0x00, 0xf0, 0x11, 0x00


	//----- nvinfo : EIATTR_KPARAM_INFO
	.align		4
.L_39:
        /*00b8*/ 	.byte	0x04, 0x17
        /*00ba*/ 	.short	(.L_41 - .L_40)
.L_40:
        /*00bc*/ 	.word	0x00000000
        /*00c0*/ 	.short	0x000e
        /*00c2*/ 	.short	0x004c
        /*00c4*/ 	.byte	0x00, 0xf0, 0x11, 0x00


	//----- nvinfo : EIATTR_KPARAM_INFO
	.align		4
.L_41:
        /*00c8*/ 	.byte	0x04, 0x17
        /*00ca*/ 	.short	(.L_43 - .L_42)
.L_42:
        /*00cc*/ 	.word	0x00000000
        /*00d0*/ 	.short	0x000d
        /*00d2*/ 	.short	0x0048
        /*00d4*/ 	.byte	0x00, 0xf0, 0x11, 0x00


	//----- nvinfo : EIATTR_KPARAM_INFO
	.align		4
.L_43:
        /*00d8*/ 	.byte	0x04, 0x17
        /*00da*/ 	.short	(.L_45 - .L_44)
.L_44:
        /*00dc*/ 	.word	0x00000000
        /*00e0*/ 	.short	0x000c
        /*00e2*/ 	.short	0x0044
        /*00e4*/ 	.byte	0x00, 0xf0, 0x11, 0x00


	//----- nvinfo : EIATTR_KPARAM_INFO
	.align		4
.L_45:
        /*00e8*/ 	.byte	0x04, 0x17
        /*00ea*/ 	.short	(.L_47 - .L_46)
.L_46:
        /*00ec*/ 	.word	0x00000000
        /*00f0*/ 	.short	0x000b
        /*00f2*/ 	.short	0x0040
        /*00f4*/ 	.byte	0x00, 0xf0, 0x11, 0x00


	//----- nvinfo : EIATTR_KPARAM_INFO
	.align		4
.L_47:
        /*00f8*/ 	.byte	0x04, 0x17
        /*00fa*/ 	.short	(.L_49 - .L_48)
.L_48:
        /*00fc*/ 	.word	0x00000000
        /*0100*/ 	.short	0x000a
        /*0102*/ 	.short	0x003c
        /*0104*/ 	.byte	0x00, 0xf0, 0x11, 0x00


	//----- nvinfo : EIATTR_KPARAM_INFO
	.align		4
.L_49:
        /*0108*/ 	.byte	0x04, 0x17
        /*010a*/ 	.short	(.L_51 - .L_50)
.L_50:
        /*010c*/ 	.word	0x00000000
        /*0110*/ 	.short	0x0009
        /*0112*/ 	.short	0x0038
        /*0114*/ 	.byte	0x00, 0xf0, 0x11, 0x00


	//----- nvinfo : EIATTR_KPARAM_INFO
	.align		4
.L_51:
        /*0118*/ 	.byte	0x04, 0x17
        /*011a*/ 	.short	(.L_53 - .L_52)
.L_52:
        /*011c*/ 	.word	0x00000000
        /*0120*/ 	.short	0x0008
        /*0122*/ 	.short	0x0034
        /*0124*/ 	.byte	0x00, 0xf0, 0x11, 0x00


	//----- nvinfo : EIATTR_KPARAM_INFO
	.align		4
.L_53:
        /*0128*/ 	.byte	0x04, 0x17
        /*012a*/ 	.short	(.L_55 - .L_54)
.L_54:
        /*012c*/ 	.word	0x00000000
        /*0130*/ 	.short	0x0007
        /*0132*/ 	.short	0x0030
        /*0134*/ 	.byte	0x00, 0xf0, 0x11, 0x00


	//----- nvinfo : EIATTR_KPARAM_INFO
	.align		4
.L_55:
        /*0138*/ 	.byte	0x04, 0x17
        /*013a*/ 	.short	(.L_57 - .L_56)
.L_56:
        /*013c*/ 	.word	0x00000000
        /*0140*/ 	.short	0x0006
        /*0142*/ 	.short	0x002c
        /*0144*/ 	.byte	0x00, 0xf0, 0x11, 0x00


	//----- nvinfo : EIATTR_KPARAM_INFO
	.align		4
.L_57:
        /*0148*/ 	.byte	0x04, 0x17
        /*014a*/ 	.short	(.L_59 - .L_58)
.L_58:
        /*014c*/ 	.word	0x00000000
        /*0150*/ 	.short	0x0005
        /*0152*/ 	.short	0x0028
        /*0154*/ 	.byte	0x00, 0xf0, 0x11, 0x00


	//----- nvinfo : EIATTR_KPARAM_INFO
	.align		4
.L_59:
        /*0158*/ 	.byte	0x04, 0x17
        /*015a*/ 	.short	(.L_61 - .L_60)
.L_60:
        /*015c*/ 	.word	0x00000000
        /*0160*/ 	.short	0x0004
        /*0162*/ 	.short	0x0020
        /*0164*/ 	.byte	0x00, 0xf4, 0x21, 0x00


	//----- nvinfo : EIATTR_KPARAM_INFO
	.align		4
.L_61:
        /*0168*/ 	.byte	0x04, 0x17
        /*016a*/ 	.short	(.L_63 - .L_62)
.L_62:
        /*016c*/ 	.word	0x00000000
        /*0170*/ 	.short	0x0003
        /*0172*/ 	.short	0x0018
        /*0174*/ 	.byte	0x00, 0xf4, 0x21, 0x00


	//----- nvinfo : EIATTR_KPARAM_INFO
	.align		4
.L_63:
        /*0178*/ 	.byte	0x04, 0x17
        /*017a*/ 	.short	(.L_65 - .L_64)
.L_64:
        /*017c*/ 	.word	0x00000000
        /*0180*/ 	.short	0x0002
        /*0182*/ 	.short	0x0010
        /*0184*/ 	.byte	0x00, 0xf4, 0x21, 0x00


	//----- nvinfo : EIATTR_KPARAM_INFO
	.align		4
.L_65:
        /*0188*/ 	.byte	0x04, 0x17
        /*018a*/ 	.short	(.L_67 - .L_66)
.L_66:
        /*018c*/ 	.word	0x00000000
        /*0190*/ 	.short	0x0001
        /*0192*/ 	.short	0x0008
        /*0194*/ 	.byte	0x00, 0xf4, 0x21, 0x00


	//----- nvinfo : EIATTR_KPARAM_INFO
	.align		4
.L_67:
        /*0198*/ 	.byte	0x04, 0x17
        /*019a*/ 	.short	(.L_69 - .L_68)
.L_68:
        /*019c*/ 	.word	0x00000000
        /*01a0*/ 	.short	0x0000
        /*01a2*/ 	.short	0x0000
        /*01a4*/ 	.byte	0x00, 0xf4, 0x21, 0x00


	//----- nvinfo : EIATTR_AT_ENTRY_FRAGMENTS
	.align		4
.L_69:
        /*01a8*/ 	.byte	0x04, 0x4f
        /*01aa*/ 	.short	(.L_71 - .L_70)


	//   ....[0]....
.L_70:
        /*01ac*/ 	.word	0x00000004


	//----- nvinfo : EIATTR_RESERVED_SMEM_USED
	.align		4
.L_71:
        /*01b0*/ 	.byte	0x01, 0x41
	.zero		2


	//----- nvinfo : EIATTR_SPARSE_MMA_MASK
	.align		4
        /*01b4*/ 	.byte	0x03, 0x50
        /*01b6*/ 	.short	0x0000


	//----- nvinfo : EIATTR_TCGEN05_1CTA_USED
	.align		4
        /*01b8*/ 	.byte	0x01, 0x51
	.zero		2


	//----- nvinfo : EIATTR_MAXREG_COUNT
	.align		4
        /*01bc*/ 	.byte	0x03, 0x1b
        /*01be*/ 	.short	0x00ff


	//----- nvinfo : EIATTR_NUM_BARRIERS
	.align		4
        /*01c0*/ 	.byte	0x02, 0x4c
        /*01c2*/ 	.byte	0x01
	.zero		1


	//----- nvinfo : EIATTR_INT_WARP_WIDE_INSTR_OFFSETS
	.align		4
        /*01c4*/ 	.byte	0x04, 0x31
        /*01c6*/ 	.short	(.L_73 - .L_72)


	//   ....[0]....
.L_72:
        /*01c8*/ 	.word	0x00000f70


	//   ....[1]....
        /*01cc*/ 	.word	0x00000f90


	//   ....[2]....
        /*01d0*/ 	.word	0x00001360


	//   ....[3]....
        /*01d4*/ 	.word	0x00001490


	//   ....[4]....
        /*01d8*/ 	.word	0x00002600


	//   ....[5]....
        /*01dc*/ 	.word	0x00004960


	//   ....[6]....
        /*01e0*/ 	.word	0x000049b0


	//----- nvinfo : EIATTR_COOP_GROUP_MASK_REGIDS
	.align		4
.L_73:
        /*01e4*/ 	.byte	0x04, 0x29
        /*01e6*/ 	.short	(.L_75 - .L_74)


	//   ....[0]....
.L_74:
        /*01e8*/ 	.word	0xffffffff


	//   ....[1]....
        /*01ec*/ 	.word	0xffffffff


	//   ....[2]....
        /*01f0*/ 	.word	0xffffffff


	//   ....[3]....
        /*01f4*/ 	.word	0xffffffff


	//   ....[4]....
        /*01f8*/ 	.word	0xffffffff


	//   ....[5]....
        /*01fc*/ 	.word	0xffffffff


	//   ....[6]....
        /*0200*/ 	.word	0xffffffff


	//   ....[7]....
        /*0204*/ 	.word	0xffffffff


	//----- nvinfo : EIATTR_COOP_GROUP_INSTR_OFFSETS
	.align		4
.L_75:
        /*0208*/ 	.byte	0x04, 0x28
        /*020a*/ 	.short	(.L_77 - .L_76)


	//   ....[0]....
.L_76:
        /*020c*/ 	.word	0x00000050


	//   ....[1]....
        /*0210*/ 	.word	0x00000310


	//   ....[2]....
        /*0214*/ 	.word	0x000019c0


	//   ....[3]....
        /*0218*/ 	.word	0x00001f00


	//   ....[4]....
        /*021c*/ 	.word	0x00002920


	//   ....[5]....
        /*0220*/ 	.word	0x00002bf0


	//   ....[6]....
        /*0224*/ 	.word	0x000047f0


	//   ....[7]....
        /*0228*/ 	.word	0x00004a60


	//----- nvinfo : EIATTR_VRC_CTA_INIT_COUNT
	.align		4
.L_77:
        /*022c*/ 	.byte	0x02, 0x4a
        /*022e*/ 	.byte	0x80
	.zero		1


	//----- nvinfo : EIATTR_MBARRIER_INSTR_OFFSETS
	.align		4
        /*0230*/ 	.byte	0x04, 0x39
        /*0232*/ 	.short	(.L_79 - .L_78)


	//   ....[0]....
.L_78:
        /*0234*/ 	.word	0x000012b0
        /*0238*/ 	.word	0x000000ff
        /*023c*/ 	.word	0x00000000
        /*0240*/ 	.short	0x0100
        /*0242*/ 	.byte	0x0e
	.zero		1


	//   ....[1]....
        /*0244*/ 	.word	0x00001480
        /*0248*/ 	.word	0x000000ff
        /*024c*/ 	.word	0x00005808
        /*0250*/ 	.short	0x0100
        /*0252*/ 	.byte	0x0b
	.zero		1


	//   ....[2]....
        /*0254*/ 	.word	0x00001540
        /*0258*/ 	.word	0x000000ff
        /*025c*/ 	.word	0x00004800
        /*0260*/ 	.short	0x0100
        /*0262*/ 	.byte	0x0b
	.zero		1


	//   ....[3]....
        /*0264*/ 	.word	0x000017d0
        /*0268*/ 	.word	0x000000ff
        /*026c*/ 	.word	0x00004800
        /*0270*/ 	.short	0x010a
        /*0272*/ 	.byte	0x0b
	.zero		1


	//   ....[4]....
        /*0274*/ 	.word	0x00001890
        /*0278*/ 	.word	0x000000ff
        /*027c*/ 	.word	0x00004800
        /*0280*/ 	.short	0x0108
        /*0282*/ 	.byte	0x0b
	.zero		1


	//   ....[5]....
        /*0284*/ 	.word	0x00002680
        /*0288*/ 	.word	0x000000ff
        /*028c*/ 	.word	0x00005810
        /*0290*/ 	.short	0x0100
        /*0292*/ 	.byte	0x0b
	.zero		1


	//   ....[6]....
        /*0294*/ 	.word	0x000027f0
        /*0298*/ 	.word	0x000000ff
        /*029c*/ 	.word	0x00005810
        /*02a0*/ 	.short	0x010a
        /*02a2*/ 	.byte	0x0b
	.zero		1


	//   ....[7]....
        /*02a4*/ 	.word	0x00002840
        /*02a8*/ 	.word	0x000000ff
        /*02ac*/ 	.word	0x00005810
        /*02b0*/ 	.short	0x0108
        /*02b2*/ 	.byte	0x0b
	.zero		1


	//   ....[8]....
        /*02b4*/ 	.word	0x00002b30
        /*02b8*/ 	.word	0x000000ff
        /*02bc*/ 	.word	0x00000000
        /*02c0*/ 	.short	0x010a
        /*02c2*/ 	.byte	0x0e
	.zero		1


	//   ....[9]....
        /*02c4*/ 	.word	0x000031b0
        /*02c8*/ 	.word	0x000000ff
        /*02cc*/ 	.word	0x00000000
        /*02d0*/ 	.short	0x010a
        /*02d2*/ 	.byte	0x0e
	.zero		1


	//   ....[10]....
        /*02d4*/ 	.word	0x00003260
        /*02d8*/ 	.word	0x000000ff
        /*02dc*/ 	.word	0x00005800
        /*02e0*/ 	.short	0x0108
        /*02e2*/ 	.byte	0x0b
	.zero		1


	//   ....[11]....
        /*02e4*/ 	.word	0x00003290
        /*02e8*/ 	.word	0x000000ff
        /*02ec*/ 	.word	0x00005808
        /*02f0*/ 	.short	0x0108
        /*02f2*/ 	.byte	0x0b
	.zero		1


	//   ....[12]....
        /*02f4*/ 	.word	0x00004a80
        /*02f8*/ 	.word	0x000000ff
        /*02fc*/ 	.word	0x00004800
        /*0300*/ 	.short	0x010a
        /*0302*/ 	.byte	0x0b
	.zero		1


	//   ....[13]....
        /*0304*/ 	.word	0x00004ab0
        /*0308*/ 	.word	0x000000ff
        /*030c*/ 	.word	0x00005810
        /*0310*/ 	.short	0x010a
        /*0312*/ 	.byte	0x0b
	.zero		1


	//   ....[14]....
        /*0314*/ 	.word	0x00004ae0
        /*0318*/ 	.word	0x000000ff
        /*031c*/ 	.word	0x00000000
        /*0320*/ 	.short	0x010a
        /*0322*/ 	.byte	0x0e
	.zero		1


	//   ....[15]....
        /*0324*/ 	.word	0x00004b10
        /*0328*/ 	.word	0x000000ff
        /*032c*/ 	.word	0x00000000
        /*0330*/ 	.short	0x010a
        /*0332*/ 	.byte	0x0e
	.zero		1


	//----- nvinfo : EIATTR_NUM_MBARRIERS
	.align		4
.L_79:
        /*0334*/ 	.byte	0x03, 0x38
        /*0336*/ 	.short	0xffff


	//----- nvinfo : EIATTR_EXIT_INSTR_OFFSETS
	.align		4
        /*0338*/ 	.byte	0x04, 0x1c
        /*033a*/ 	.short	(.L_81 - .L_80)


	//   ....[0]....
.L_80:
        /*033c*/ 	.word	0x00004a70


	//----- nvinfo : EIATTR_REQNTID
	.align		4
.L_81:
        /*0340*/ 	.byte	0x04, 0x10
        /*0342*/ 	.short	(.L_83 - .L_82)
.L_82:
        /*0344*/ 	.word	0x00000100
        /*0348*/ 	.word	0x00000001
        /*034c*/ 	.word	0x00000001


	//----- nvinfo : EIATTR_CRS_STACK_SIZE
	.align		4
.L_83:
        /*0350*/ 	.byte	0x04, 0x1e
        /*0352*/ 	.short	(.L_85 - .L_84)
.L_84:
        /*0354*/ 	.word	0x00000000


	//----- nvinfo : EIATTR_CBANK_PARAM_SIZE
	.align		4
.L_85:
        /*0358*/ 	.byte	0x03, 0x19
        /*035a*/ 	.short	0x0088


	//----- nvinfo : EIATTR_PARAM_CBANK
	.align		4
        /*035c*/ 	.byte	0x04, 0x0a
        /*035e*/ 	.short	(.L_87 - .L_86)
	.align		4
.L_86:
        /*0360*/ 	.word	index@(.nv.constant0.attn_fwd)
        /*0364*/ 	.short	0x0380
        /*0366*/ 	.short	0x0088


	//----- nvinfo : EIATTR_SW_WAR
	.align		4
.L_87:
        /*0368*/ 	.byte	0x04, 0x36
        /*036a*/ 	.short	(.L_89 - .L_88)
.L_88:
        /*036c*/ 	.word	0x00000008
.L_89:


//--------------------- .nv.compat                --------------------------
	.section	.nv.compat,"",@"SHT_CUDA_COMPAT_INFO"
	.align	4
        /*0000*/ 	.byte	0x02, 0x02, 0x02, 0x00, 0x02, 0x05, 0x05, 0x00, 0x02, 0x03, 0x00, 0x00, 0x02, 0x06, 0x01, 0x00


//--------------------- .nv.callgraph             --------------------------
	.section	.nv.callgraph,"",@"SHT_CUDA_CALLGRAPH"
	.align	4
	.sectionentsize	8
	.align		4
        /*0000*/ 	.word	0x00000000
	.align		4
        /*0004*/ 	.word	0xffffffff
	.align		4
        /*0008*/ 	.word	0x00000000
	.align		4
        /*000c*/ 	.word	0xfffffffe
	.align		4
        /*0010*/ 	.word	0x00000000
	.align		4
        /*0014*/ 	.word	0xfffffffd
	.align		4
        /*0018*/ 	.word	0x00000000
	.align		4
        /*001c*/ 	.word	0xfffffffc


//--------------------- .nv.constant4             --------------------------
	.section	.nv.constant4,"a",@progbits
	.align	8
	.align		8
.nv.constant4:
        /*0000*/ 	.dword	_$_str


//--------------------- .text.attn_fwd            --------------------------
	.section	.text.attn_fwd,"ax",@progbits
	.align	128
        .global         attn_fwd
        .type           attn_fwd,@function
        .size           attn_fwd,(.L_x_28 - attn_fwd)
        .other          attn_fwd,@"STO_CUDA_ENTRY STV_DEFAULT"
attn_fwd:
.text.attn_fwd:
[----:B------:R-:W0:Y:S01]  /*0000*/  LDC R1, c[0x0][0x37c] ;  /* 0x0000df00ff017b82 */ /* 0x000e220000000800 */
[----:B------:R-:W1:Y:S02]  /*0010*/  S2R R0, SR_TID.X ;  /* 0x0000000000007919 */ /* 0x000e640000002100 */
[----:B-1----:R-:W-:-:S13]  /*0020*/  ISETP.GE.U32.AND P0, PT, R0, 0x20, PT ;  /* 0x000000200000780c */ /* 0x002fda0003f06070 */
[----:B------:R-:W-:Y:S05]  /*0030*/  @P0 BRA `(.L_x_0) ;  /* 0x0000000000b80947 */ /* 0x000fea0003800000 */
[----:B------:R-:W1:Y:S01]  /*0040*/  S2UR UR6, SR_CgaCtaId ;  /* 0x00000000000679c3 */ /* 0x000e620000008800 */
[----:B------:R-:W-:Y:S01]  /*0050*/  NOP ;  /* 0x0000000000007918 */ /* 0x000fe20000000000 */
[----:B------:R-:W-:Y:S02]  /*0060*/  UMOV UR4, 0x40 ;  /* 0x0000004000047882 */ /* 0x000fe40000000000 */
[----:B-1----:R-:W-:-:S09]  /*0070*/  ULEA UR4, UR6, UR4, 0x18 ;  /* 0x0000000406047291 */ /* 0x002fd2000f8ec0ff */
[----:B------:R-:W1:Y:S01]  /*0080*/  LDS.U8 R2, [UR4] ;  /* 0x00000004ff027984 */ /* 0x000e620008000000 */
[----:B------:R-:W-:Y:S02]  /*0090*/  UMOV UR4, 0x400 ;  /* 0x0000040000047882 */ /* 0x000fe40000000000 */
[----:B------:R-:W-:Y:S01]  /*00a0*/  ULEA UR4, UR6, UR4, 0x18 ;  /* 0x0000000406047291 */ /* 0x000fe2000f8ec0ff */
[----:B-1----:R-:W-:-:S13]  /*00b0*/  ISETP.NE.AND P1, PT, R2, RZ, PT ;  /* 0x000000ff0200720c */ /* 0x002fda0003f25270 */
[----:B------:R-:W-:Y:S05]  /*00c0*/  @P1 BRA `(.L_x_1) ;  /* 0x00000000007c1947 */ /* 0x000fea0003800000 */
[----:B------:R-:W-:-:S13]  /*00d0*/  ELECT P1, URZ, PT ;  /* 0x0000000000ff782f */ /* 0x000fda0003820000 */
[----:B------:R-:W-:Y:S05]  /*00e0*/  @!P1 BRA `(.L_x_2) ;  /* 0x0000000000849947 */ /* 0x000fea0003800000 */
[----:B------:R-:W-:Y:S01]  /*00f0*/  UMOV UR5, 0x4 ;  /* 0x0000000400057882 */ /* 0x000fe20000000000 */
[----:B------:R-:W-:Y:S02]  /*0100*/  IMAD.MOV.U32 R5, RZ, RZ, 0x1 ;  /* 0x00000001ff057424 */ /* 0x000fe400078e00ff */
[----:B------:R-:W-:Y:S02]  /*0110*/  IMAD.MOV.U32 R3, RZ, RZ, 0xf ;  /* 0x0000000fff037424 */ /* 0x000fe400078e00ff */
[----:B------:R-:W-:Y:S04]  /*0120*/  DEPBAR.LE SB1, 0x36 ;  /* 0x00009d800000791a */ /* 0x000fe80000000000 */
[----:B------:R-:W1:Y:S02]  /*0130*/  UTCATOMSWS.FIND_AND_SET.ALIGN UP0, UR5, UR5 ;  /* 0x00000005000575e3 */ /* 0x000e640008000800 */
[----:B-1----:R-:W-:-:S04]  /*0140*/  PLOP3.LUT P1, PT, PT, PT, UP0, 0x80, 0x8 ;  /* 0x000000000008781c */ /* 0x002fc80003f2f008 */
[----:B------:R-:W-:-:S04]  /*0150*/  SEL R2, RZ, 0xffffffff, !P1 ;  /* 0xffffffffff027807 */ /* 0x000fc80004800000 */
[----:B------:R-:W-:Y:S02]  /*0160*/  ISETP.NE.AND P1, PT, R2, RZ, PT ;  /* 0x000000ff0200720c */ /* 0x000fe40003f25270 */
[----:B------:R-:W-:-:S11]  /*0170*/  MOV R2, UR5 ;  /* 0x0000000500027c02 */ /* 0x000fd60008000f00 */
[----:B------:R-:W-:Y:S05]  /*0180*/  @P1 BRA `(.L_x_3) ;  /* 0x0000000000241947 */ /* 0x000fea0003800000 */
.L_x_4:
[----:B------:R-:W-:Y:S05]  /*0190*/  NANOSLEEP 0x64 ;  /* 0x000000640000795d */ /* 0x000fea0003800000 */
[----:B------:R-:W-:-:S05]  /*01a0*/  UMOV UR5, 0x4 ;  /* 0x0000000400057882 */ /* 0x000fca0000000000 */
[----:B------:R-:W-:Y:S04]  /*01b0*/  DEPBAR.LE SB1, 0x36 ;  /* 0x00009d800000791a */ /* 0x000fe80000000000 */
[----:B------:R-:W1:Y:S02]  /*01c0*/  UTCATOMSWS.FIND_AND_SET.ALIGN UP0, UR5, UR5 ;  /* 0x00000005000575e3 */ /* 0x000e640008000800 */
[----:B-1----:R-:W-:-:S04]  /*01d0*/  PLOP3.LUT P1, PT, PT, PT, UP0, 0x80, 0x8 ;  /* 0x000000000008781c */ /* 0x002fc80003f2f008 */
[----:B------:R-:W-:-:S04]  /*01e0*/  SEL R2, RZ, 0xffffffff, !P1 ;  /* 0xffffffffff027807 */ /* 0x000fc80004800000 */
[----:B------:R-:W-:Y:S01]  /*01f0*/  ISETP.NE.AND P1, PT, R2, RZ, PT ;  /* 0x000000ff0200720c */ /* 0x000fe20003f25270 */
[----:B------:R-:W-:-:S12]  /*0200*/  IMAD.U32 R2, RZ, RZ, UR5 ;  /* 0x00000005ff027e24 */ /* 0x000fd8000f8e00ff */
[----:B------:R-:W-:Y:S05]  /*0210*/  @!P1 BRA `(.L_x_4) ;  /* 0xfffffffc00dc9947 */ /* 0x000fea000383ffff */
.L_x_3:
[C---:B------:R-:W-:Y:S01]  /*0220*/  VIADD R4, R2.reuse, 0x10 ;  /* 0x0000001002047836 */ /* 0x040fe20000000000 */
[----:B------:R-:W-:Y:S01]  /*0230*/  UMOV UR5, 0x50 ;  /* 0x0000005000057882 */ /* 0x000fe20000000000 */
[----:B------:R-:W-:Y:S01]  /*0240*/  SHF.L.U32 R3, R3, R2, RZ ;  /* 0x0000000203037219 */ /* 0x000fe200000006ff */
[----:B------:R-:W-:Y:S01]  /*0250*/  ULEA UR5, UR6, UR5, 0x18 ;  /* 0x0000000506057291 */ /* 0x000fe2000f8ec0ff */
[----:B------:R-:W-:Y:S02]  /*0260*/  SHF.L.U32 R2, R2, 0x5, RZ ;  /* 0x0000000502027819 */ /* 0x000fe400000006ff */
[----:B------:R-:W-:-:S04]  /*0270*/  SHF.L.U32 R4, R5, R4, RZ ;  /* 0x0000000405047219 */ /* 0x000fc800000006ff */
[----:B------:R-:W-:-:S05]  /*0280*/  LOP3.LUT R3, R4, R3, RZ, 0xfc, !PT ;  /* 0x0000000304037212 */ /* 0x000fca00078efcff */
[----:B------:R1:W-:Y:S04]  /*0290*/  ATOMS.OR RZ, [UR5], R3 ;  /* 0x00000003ffff798c */ /* 0x0003e8000b000005 */
[----:B------:R1:W-:Y:S01]  /*02a0*/  STS [UR4], R2 ;  /* 0x00000002ff007988 */ /* 0x0003e20008000804 */
[----:B------:R-:W-:Y:S05]  /*02b0*/  BRA `(.L_x_2) ;  /* 0x0000000000107947 */ /* 0x000fea0003800000 */
.L_x_1:
[----:B------:R-:W-:-:S05]  /*02c0*/  IMAD.MOV.U32 R2, RZ, RZ, -0x1 ;  /* 0xffffffffff027424 */ /* 0x000fca00078e00ff */
[----:B------:R1:W-:Y:S02]  /*02d0*/  STS [UR4], R2 ;  /* 0x00000002ff007988 */ /* 0x0003e40008000804 */
[----:B-1----:R-:W-:-:S07]  /*02e0*/  MOV R2, 0x300 ;  /* 0x0000030000027802 */ /* 0x002fce0000000f00 */
[----:B0-----:R-:W-:Y:S05]  /*02f0*/  CALL.REL.NOINC `($__internal_1_$__cuda_sm10x_tcgen05_guardrail_trap_phase_invalid_during_alloc) ;  /* 0x00000048001c7944 */ /* 0x001fea0003c00000 */
.L_x_2:
[----:B------:R-:W-:Y:S05]  /*0300*/  WARPSYNC.ALL ;  /* 0x0000000000007948 */ /* 0x000fea0003800000 */
[----:B------:R-:W-:Y:S01]  /*0310*/  NOP ;  /* 0x0000000000007918 */ /* 0x000fe20000000000 */
.L_x_0:
[----:B-1----:R-:W1:Y:S01]  /*0320*/  S2R R2, SR_CTAID.X ;  /* 0x0000000000027919 */ /* 0x002e620000002500 */
[----:B------:R-:W2:Y:S01]  /*0330*/  S2UR UR10, SR_CTAID.Y ;  /* 0x00000000000a79c3 */ /* 0x000ea20000002600 */
[----:B------:R-:W2:Y:S01]  /*0340*/  LDCU.64 UR4, c[0x0][0x3b0] ;  /* 0x00007600ff0477ac */ /* 0x000ea20008000a00 */
[----:B------:R-:W-:Y:S02]  /*0350*/  LOP3.LUT R37, R0, 0x7f, RZ, 0xc0, !PT ;  /* 0x0000007f00257812 */ /* 0x000fe400078ec0ff */
[----:B------:R-:W-:Y:S01]  /*0360*/  SHF.R.U32.HI R36, RZ, 0x7, R0 ;  /* 0x00000007ff247819 */ /* 0x000fe20000011600 */
[----:B------:R-:W-:Y:S01]  /*0370*/  UMOV UR11, 0x400 ;  /* 0x00000400000b7882 */ /* 0x000fe20000000000 */
[----:B------:R-:W3:Y:S02]  /*0380*/  LDCU.64 UR30, c[0x0][0x358] ;  /* 0x00006b00ff1e77ac */ /* 0x000ee40008000a00 */
[----:B------:R-:W4:Y:S01]  /*0390*/  LDC R9, c[0x0][0x3b8] ;  /* 0x0000ee00ff097b82 */ /* 0x000f220000000800 */
[----:B------:R-:W-:-:S07]  /*03a0*/  SGXT.U32 R36, R36, 0x1 ;  /* 0x000000012424781a */ /* 0x000fce0000000000 */
[----:B------:R-:W0:Y:S08]  /*03b0*/  S2UR UR6, SR_CgaCtaId ;  /* 0x00000000000679c3 */ /* 0x000e300000008800 */
[----:B------:R-:W3:Y:S01]  /*03c0*/  LDC.64 R4, c[0x0][0x380] ;  /* 0x0000e000ff047b82 */ /* 0x000ee20000000a00 */
[----:B--2---:R-:W-:-:S04]  /*03d0*/  UIMAD UR4, UR10, UR4, URZ ;  /* 0x000000040a0472a4 */ /* 0x004fc8000f8e02ff */
[----:B------:R-:W-:Y:S01]  /*03e0*/  USHF.L.U32 UR7, UR4, 0x1, URZ ;  /* 0x0000000104077899 */ /* 0x000fe200080006ff */
[----:B-1----:R-:W-:Y:S02]  /*03f0*/  IMAD R37, R2, 0x80, R37 ;  /* 0x0000008002257824 */ /* 0x002fe400078e0225 */
[----:B----4-:R-:W-:Y:S02]  /*0400*/  IMAD R8, R36, R9, RZ ;  /* 0x0000000924087224 */ /* 0x010fe400078e02ff */
[----:B------:R-:W-:Y:S01]  /*0410*/  IMAD R2, R37, UR5, RZ ;  /* 0x0000000525027c24 */ /* 0x000fe2000f8e02ff */
[----:B------:R-:W-:Y:S01]  /*0420*/  UIMAD.WIDE UR4, UR4, 0x2, URZ ;  /* 0x00000002040478a5 */ /* 0x000fe2000f8e02ff */
[----:B------:R-:W-:-:S03]  /*0430*/  IMAD R10, R9, 0x2, R8 ;  /* 0x00000002090a7824 */ /* 0x000fc600078e0208 */
[C---:B------:R-:W-:Y:S01]  /*0440*/  SHF.L.U32 R3, R2.reuse, 0x1, RZ ;  /* 0x0000000102037819 */ /* 0x040fe200000006ff */
[----:B0-----:R-:W-:Y:S01]  /*0450*/  ULEA UR11, UR6, UR11, 0x18 ;  /* 0x0000000b060b7291 */ /* 0x001fe2000f8ec0ff */
[----:B------:R-:W-:Y:S01]  /*0460*/  BAR.SYNC.DEFER_BLOCKING 0x0 ;  /* 0x0000000000007b1d */ /* 0x000fe20000010000 */
[----:B------:R-:W-:-:S04]  /*0470*/  IMAD.HI R2, R2, 0x2, RZ ;  /* 0x0000000202027827 */ /* 0x000fc800078e02ff */
[----:B------:R-:W-:Y:S01]  /*0480*/  IMAD R12, R9, 0x2, R10 ;  /* 0x00000002090c7824 */ /* 0x000fe200078e020a */
[----:B---3--:R-:W-:Y:S01]  /*0490*/  IADD3 R3, P1, P2, R3, UR7, R4 ;  /* 0x0000000703037c10 */ /* 0x008fe2000fa3e004 */
[----:B------:R-:W0:Y:S03]  /*04a0*/  LDCU UR4, c[0x0][0x3c8] ;  /* 0x00007900ff0477ac */ /* 0x000e260008000800 */
[----:B------:R-:W-:Y:S02]  /*04b0*/  IADD3.X R2, PT, PT, R2, UR5, R5, P1, P2 ;  /* 0x0000000502027c10 */ /* 0x000fe40008fe4405 */
[-C--:B------:R-:W-:Y:S02]  /*04c0*/  LEA R4, P1, R8, R3.reuse, 0x1 ;  /* 0x0000000308047211 */ /* 0x080fe400078208ff */
[----:B------:R-:W-:Y:S02]  /*04d0*/  LEA R6, P2, R10, R3, 0x1 ;  /* 0x000000030a067211 */ /* 0x000fe400078408ff */
[----:B------:R-:W-:-:S02]  /*04e0*/  LEA.HI.X.SX32 R5, R8, R2, 0x1, P1 ;  /* 0x0000000208057211 */ /* 0x000fc400008f0eff */
[C---:B------:R-:W-:Y:S02]  /*04f0*/  LEA R8, R9.reuse, R12, 0x1 ;  /* 0x0000000c09087211 */ /* 0x040fe400078e08ff */
[-C--:B------:R-:W-:Y:S02]  /*0500*/  LEA R16, P1, R12, R3.reuse, 0x1 ;  /* 0x000000030c107211 */ /* 0x080fe400078208ff */
[-C--:B------:R-:W-:Y:S01]  /*0510*/  LEA.HI.X.SX32 R7, R10, R2.reuse, 0x1, P2 ;  /* 0x000000020a077211 */ /* 0x080fe200010f0eff */
[----:B------:R-:W1:Y:S01]  /*0520*/  LDS R44, [UR11] ;  /* 0x0000000bff2c7984 */ /* 0x000e620008000800 */
[----:B------:R-:W-:Y:S01]  /*0530*/  BAR.SYNC.DEFER_BLOCKING 0x0 ;  /* 0x0000000000007b1d */ /* 0x000fe20000010000 */
[----:B------:R-:W-:Y:S01]  /*0540*/  LEA.HI.X.SX32 R17, R12, R2, 0x1, P1 ;  /* 0x000000020c117211 */ /* 0x000fe200008f0eff */
[----:B------:R-:W-:Y:S01]  /*0550*/  IMAD R14, R9, 0x2, R8 ;  /* 0x00000002090e7824 */ /* 0x000fe200078e0208 */
[----:B------:R-:W-:-:S04]  /*0560*/  LEA R18, P1, R8, R3, 0x1 ;  /* 0x0000000308127211 */ /* 0x000fc800078208ff */
[----:B------:R-:W-:Y:S01]  /*0570*/  LEA.HI.X.SX32 R19, R8, R2, 0x1, P1 ;  /* 0x0000000208137211 */ /* 0x000fe200008f0eff */
[----:B------:R-:W-:Y:S01]  /*0580*/  IMAD R8, R9, 0x2, R14 ;  /* 0x0000000209087824 */ /* 0x000fe200078e020e */
[----:B------:R-:W-:-:S04]  /*0590*/  LEA R20, P1, R14, R3, 0x1 ;  /* 0x000000030e147211 */ /* 0x000fc800078208ff */
[----:B------:R-:W-:Y:S02]  /*05a0*/  LEA.HI.X.SX32 R21, R14, R2, 0x1, P1 ;  /* 0x000000020e157211 */ /* 0x000fe400008f0eff */
[C---:B------:R-:W-:Y:S02]  /*05b0*/  LEA R22, P1, R8.reuse, R3, 0x1 ;  /* 0x0000000308167211 */ /* 0x040fe400078208ff */
[----:B------:R-:W-:Y:S02]  /*05c0*/  LEA R24, R9, R8, 0x1 ;  /* 0x0000000809187211 */ /* 0x000fe400078e08ff */
[----:B------:R-:W-:-:S03]  /*05d0*/  LEA.HI.X.SX32 R23, R8, R2, 0x1, P1 ;  /* 0x0000000208177211 */ /* 0x000fc600008f0eff */
[C---:B------:R-:W-:Y:S01]  /*05e0*/  IMAD R8, R9.reuse, 0x2, R24 ;  /* 0x0000000209087824 */ /* 0x040fe200078e0218 */
[----:B------:R2:W5:Y:S03]  /*05f0*/  LDG.E.U16 R10, desc[UR30][R4.64] ;  /* 0x0000001e040a7981 */ /* 0x000566000c1e1500 */
[----:B------:R-:W-:Y:S01]  /*0600*/  IMAD R26, R9, 0x2, R8 ;  /* 0x00000002091a7824 */ /* 0x000fe200078e0208 */
[----:B------:R3:W5:Y:S04]  /*0610*/  LDG.E.U16 R11, desc[UR30][R6.64] ;  /* 0x0000001e060b7981 */ /* 0x000768000c1e1500 */
[----:B------:R4:W5:Y:S01]  /*0620*/  LDG.E.U16 R14, desc[UR30][R20.64] ;  /* 0x0000001e140e7981 */ /* 0x000962000c1e1500 */
[----:B--2---:R-:W-:-:S03]  /*0630*/  LEA R4, P1, R24, R3, 0x1 ;  /* 0x0000000318047211 */ /* 0x004fc600078208ff */
[----:B------:R2:W5:Y:S01]  /*0640*/  LDG.E.U16 R15, desc[UR30][R22.64] ;  /* 0x0000001e160f7981 */ /* 0x000562000c1e1500 */
[-C--:B---3--:R-:W-:Y:S02]  /*0650*/  LEA R6, P2, R8, R3.reuse, 0x1 ;  /* 0x0000000308067211 */ /* 0x088fe400078408ff */
[-C--:B------:R-:W-:Y:S01]  /*0660*/  LEA.HI.X.SX32 R5, R24, R2.reuse, 0x1, P1 ;  /* 0x0000000218057211 */ /* 0x080fe200008f0eff */
[----:B------:R-:W5:Y:S01]  /*0670*/  LDG.E.U16 R12, desc[UR30][R16.64] ;  /* 0x0000001e100c7981 */ /* 0x000f62000c1e1500 */
[----:B------:R-:W-:Y:S02]  /*0680*/  LEA.HI.X.SX32 R7, R8, R2, 0x1, P2 ;  /* 0x0000000208077211 */ /* 0x000fe400010f0eff */
[C---:B------:R-:W-:Y:S01]  /*0690*/  LEA R24, P1, R26.reuse, R3, 0x1 ;  /* 0x000000031a187211 */ /* 0x040fe200078208ff */
[----:B------:R-:W5:Y:S01]  /*06a0*/  LDG.E.U16 R13, desc[UR30][R18.64] ;  /* 0x0000001e120d7981 */ /* 0x000f62000c1e1500 */
[----:B------:R-:W-:Y:S02]  /*06b0*/  LEA R8, R9, R26, 0x1 ;  /* 0x0000001a09087211 */ /* 0x000fe400078e08ff */
[----:B------:R-:W-:-:S02]  /*06c0*/  LEA.HI.X.SX32 R25, R26, R2, 0x1, P1 ;  /* 0x000000021a197211 */ /* 0x000fc400008f0eff */
[CC--:B------:R-:W-:Y:S01]  /*06d0*/  LEA R26, P1, R8.reuse, R3.reuse, 0x1 ;  /* 0x00000003081a7211 */ /* 0x0c0fe200078208ff */
[C---:B----4-:R-:W-:Y:S01]  /*06e0*/  IMAD R20, R9.reuse, 0x2, R8 ;  /* 0x0000000209147824 */ /* 0x050fe200078e0208 */
[----:B------:R3:W5:Y:S02]  /*06f0*/  LDG.E.U16 R16, desc[UR30][R4.64] ;  /* 0x0000001e04107981 */ /* 0x000764000c1e1500 */
[----:B------:R-:W-:Y:S01]  /*0700*/  LEA.HI.X.SX32 R27, R8, R2, 0x1, P1 ;  /* 0x00000002081b7211 */ /* 0x000fe200008f0eff */
[C---:B------:R-:W-:Y:S01]  /*0710*/  IMAD R8, R9.reuse, 0x2, R20 ;  /* 0x0000000209087824 */ /* 0x040fe200078e0214 */
[-C--:B------:R-:W-:Y:S01]  /*0720*/  LEA R28, P1, R20, R3.reuse, 0x1 ;  /* 0x00000003141c7211 */ /* 0x080fe200078208ff */
[----:B------:R-:W5:Y:S03]  /*0730*/  LDG.E.U16 R17, desc[UR30][R6.64] ;  /* 0x0000001e06117981 */ /* 0x000f66000c1e1500 */
[----:B------:R-:W-:Y:S01]  /*0740*/  LEA R30, P2, R8, R3, 0x1 ;  /* 0x00000003081e7211 */ /* 0x000fe200078408ff */
[----:B------:R4:W5:Y:S01]  /*0750*/  LDG.E.U16 R18, desc[UR30][R24.64] ;  /* 0x0000001e18127981 */ /* 0x000962000c1e1500 */
[----:B--2---:R-:W-:-:S02]  /*0760*/  LEA R22, R9, R8, 0x1 ;  /* 0x0000000809167211 */ /* 0x004fc400078e08ff */
[-C--:B------:R-:W-:Y:S01]  /*0770*/  LEA.HI.X.SX32 R29, R20, R2.reuse, 0x1, P1 ;  /* 0x00000002141d7211 */ /* 0x080fe200008f0eff */
[----:B------:R2:W5:Y:S01]  /*0780*/  LDG.E.U16 R19, desc[UR30][R26.64] ;  /* 0x0000001e1a137981 */ /* 0x000562000c1e1500 */
[-C--:B------:R-:W-:Y:S01]  /*0790*/  LEA.HI.X.SX32 R31, R8, R2.reuse, 0x1, P2 ;  /* 0x00000002081f7211 */ /* 0x080fe200010f0eff */
[C---:B------:R-:W-:Y:S01]  /*07a0*/  IMAD R8, R9.reuse, 0x2, R22 ;  /* 0x0000000209087824 */ /* 0x040fe200078e0216 */
[CC--:B---3--:R-:W-:Y:S01]  /*07b0*/  LEA R4, P1, R22.reuse, R3.reuse, 0x1 ;  /* 0x0000000316047211 */ /* 0x0c8fe200078208ff */
[----:B------:R3:W5:Y:S02]  /*07c0*/  LDG.E.U16 R20, desc[UR30][R28.64] ;  /* 0x0000001e1c147981 */ /* 0x000764000c1e1500 */
[----:B----4-:R-:W-:Y:S01]  /*07d0*/  IMAD R24, R9, 0x2, R8 ;  /* 0x0000000209187824 */ /* 0x010fe200078e0208 */
[----:B------:R-:W-:Y:S01]  /*07e0*/  LEA.HI.X.SX32 R5, R22, R2, 0x1, P1 ;  /* 0x0000000216057211 */ /* 0x000fe200008f0eff */
[----:B------:R-:W5:Y:S01]  /*07f0*/  LDG.E.U16 R21, desc[UR30][R30.64] ;  /* 0x0000001e1e157981 */ /* 0x000f62000c1e1500 */
[----:B------:R-:W-:-:S03]  /*0800*/  LEA R6, P1, R8, R3, 0x1 ;  /* 0x0000000308067211 */ /* 0x000fc600078208ff */
[----:B------:R4:W5:Y:S01]  /*0810*/  LDG.E.U16 R22, desc[UR30][R4.64] ;  /* 0x0000001e04167981 */ /* 0x000962000c1e1500 */
[----:B------:R-:W-:Y:S02]  /*0820*/  LEA.HI.X.SX32 R7, R8, R2, 0x1, P1 ;  /* 0x0000000208077211 */ /* 0x000fe400008f0eff */
[C---:B------:R-:W-:Y:S02]  /*0830*/  LEA R8, R9.reuse, R24, 0x1 ;  /* 0x0000001809087211 */ /* 0x040fe400078e08ff */
[-C--:B------:R-:W-:Y:S01]  /*0840*/  LEA R32, P1, R24, R3.reuse, 0x1 ;  /* 0x0000000318207211 */ /* 0x080fe200078208ff */
[----:B------:R0:W5:Y:S01]  /*0850*/  LDG.E.U16 R23, desc[UR30][R6.64] ;  /* 0x0000001e06177981 */ /* 0x000162000c1e1500 */
[-C--:B------:R-:W-:Y:S01]  /*0860*/  LEA R34, P2, R8, R3.reuse, 0x1 ;  /* 0x0000000308227211 */ /* 0x080fe200078408ff */
[C---:B--2---:R-:W-:Y:S01]  /*0870*/  IMAD R26, R9.reuse, 0x2, R8 ;  /* 0x00000002091a7824 */ /* 0x044fe200078e0208 */
[-C--:B------:R-:W-:Y:S02]  /*0880*/  LEA.HI.X.SX32 R33, R24, R2.reuse, 0x1, P1 ;  /* 0x0000000218217211 */ /* 0x080fe400008f0eff */
[-C--:B------:R-:W-:Y:S01]  /*0890*/  LEA.HI.X.SX32 R35, R8, R2.reuse, 0x1, P2 ;  /* 0x0000000208237211 */ /* 0x080fe200010f0eff */
[----:B------:R-:W-:Y:S01]  /*08a0*/  IMAD R8, R9, 0x2, R26 ;  /* 0x0000000209087824 */ /* 0x000fe200078e021a */
[CC--:B---3--:R-:W-:Y:S01]  /*08b0*/  LEA R28, P1, R26.reuse, R3.reuse, 0x1 ;  /* 0x000000031a1c7211 */ /* 0x0c8fe200078208ff */
[----:B------:R2:W5:Y:S03]  /*08c0*/  LDG.E.U16 R24, desc[UR30][R32.64] ;  /* 0x0000001e20187981 */ /* 0x000566000c1e1500 */
[----:B------:R-:W-:Y:S01]  /*08d0*/  LEA.HI.X.SX32 R29, R26, R2, 0x1, P1 ;  /* 0x000000021a1d7211 */ /* 0x000fe200008f0eff */
[----:B------:R-:W5:Y:S01]  /*08e0*/  LDG.E.U16 R25, desc[UR30][R34.64] ;  /* 0x0000001e22197981 */ /* 0x000f62000c1e1500 */
[----:B----4-:R-:W-:-:S02]  /*08f0*/  LEA R4, P1, R8, R3, 0x1 ;  /* 0x0000000308047211 */ /* 0x010fc400078208ff */
[----:B------:R-:W-:Y:S01]  /*0900*/  LEA R30, R9, R8, 0x1 ;  /* 0x00000008091e7211 */ /* 0x000fe200078e08ff */
[----:B------:R3:W5:Y:S01]  /*0910*/  LDG.E.U16 R26, desc[UR30][R28.64] ;  /* 0x0000001e1c1a7981 */ /* 0x000762000c1e1500 */
[----:B------:R-:W-:-:S03]  /*0920*/  LEA.HI.X.SX32 R5, R8, R2, 0x1, P1 ;  /* 0x0000000208057211 */ /* 0x000fc600008f0eff */
[C---:B------:R-:W-:Y:S01]  /*0930*/  IMAD R8, R9.reuse, 0x2, R30 ;  /* 0x0000000209087824 */ /* 0x040fe200078e021e */
[-C--:B0-----:R-:W-:Y:S01]  /*0940*/  LEA R6, P1, R30, R3.reuse, 0x1 ;  /* 0x000000031e067211 */ /* 0x081fe200078208ff */
[----:B------:R0:W5:Y:S02]  /*0950*/  LDG.E.U16 R27, desc[UR30][R4.64] ;  /* 0x0000001e041b7981 */ /* 0x000164000c1e1500 */
[C---:B------:R-:W-:Y:S01]  /*0960*/  IMAD R38, R9.reuse, 0x2, R8 ;  /* 0x0000000209267824 */ /* 0x040fe200078e0208 */
[-C--:B------:R-:W-:Y:S02]  /*0970*/  LEA R40, P2, R8, R3.reuse, 0x1 ;  /* 0x0000000308287211 */ /* 0x080fe400078408ff */
[-C--:B------:R-:W-:Y:S02]  /*0980*/  LEA.HI.X.SX32 R7, R30, R2.reuse, 0x1, P1 ;  /* 0x000000021e077211 */ /* 0x080fe400008f0eff */
[----:B------:R-:W-:Y:S02]  /*0990*/  LEA.HI.X.SX32 R41, R8, R2, 0x1, P2 ;  /* 0x0000000208297211 */ /* 0x000fe400010f0eff */
[----:B--2---:R-:W-:Y:S01]  /*09a0*/  LEA R32, P1, R38, R3, 0x1 ;  /* 0x0000000326207211 */ /* 0x004fe200078208ff */
[----:B------:R2:W5:Y:S01]  /*09b0*/  LDG.E.U16 R34, desc[UR30][R6.64] ;  /* 0x0000001e06227981 */ /* 0x000562000c1e1500 */
[----:B------:R-:W-:-:S02]  /*09c0*/  LEA R8, R9, R38, 0x1 ;  /* 0x0000002609087211 */ /* 0x000fc400078e08ff */
[-C--:B------:R-:W-:Y:S01]  /*09d0*/  LEA.HI.X.SX32 R33, R38, R2.reuse, 0x1, P1 ;  /* 0x0000000226217211 */ /* 0x080fe200008f0eff */
[----:B------:R-:W5:Y:S01]  /*09e0*/  LDG.E.U16 R35, desc[UR30][R40.64] ;  /* 0x0000001e28237981 */ /* 0x000f62000c1e1500 */
[CC--:B------:R-:W-:Y:S01]  /*09f0*/  LEA R42, P1, R8.reuse, R3.reuse, 0x1 ;  /* 0x00000003082a7211 */ /* 0x0c0fe200078208ff */
[C---:B---3--:R-:W-:Y:S02]  /*0a00*/  IMAD R28, R9.reuse, 0x2, R8 ;  /* 0x00000002091c7824 */ /* 0x048fe400078e0208 */
[----:B------:R3:W5:Y:S01]  /*0a10*/  LDG.E.U16 R38, desc[UR30][R32.64] ;  /* 0x0000001e20267981 */ /* 0x000762000c1e1500 */
[----:B------:R-:W-:Y:S01]  /*0a20*/  LEA.HI.X.SX32 R43, R8, R2, 0x1, P1 ;  /* 0x00000002082b7211 */ /* 0x000fe200008f0eff */
[----:B------:R-:W-:Y:S01]  /*0a30*/  IMAD R8, R9, 0x2, R28 ;  /* 0x0000000209087824 */ /* 0x000fe200078e021c */
[----:B------:R-:W-:-:S03]  /*0a40*/  LEA R46, P1, R28, R3, 0x1 ;  /* 0x000000031c2e7211 */ /* 0x000fc600078208ff */
[----:B------:R-:W5:Y:S01]  /*0a50*/  LDG.E.U16 R39, desc[UR30][R42.64] ;  /* 0x0000001e2a277981 */ /* 0x000f62000c1e1500 */
[----:B------:R-:W-:Y:S02]  /*0a60*/  LEA R48, R9, R8, 0x1 ;  /* 0x0000000809307211 */ /* 0x000fe400078e08ff */
[----:B0-----:R-:W-:-:S03]  /*0a70*/  LEA R4, P2, R8, R3, 0x1 ;  /* 0x0000000308047211 */ /* 0x001fc600078408ff */
[C---:B--2---:R-:W-:Y:S01]  /*0a80*/  IMAD R6, R9.reuse, 0x2, R48 ;  /* 0x0000000209067824 */ /* 0x044fe200078e0230 */
[-C--:B------:R-:W-:Y:S02]  /*0a90*/  LEA.HI.X.SX32 R47, R28, R2.reuse, 0x1, P1 ;  /* 0x000000021c2f7211 */ /* 0x080fe400008f0eff */
[-C--:B------:R-:W-:Y:S01]  /*0aa0*/  LEA.HI.X.SX32 R5, R8, R2.reuse, 0x1, P2 ;  /* 0x0000000208057211 */ /* 0x080fe200010f0eff */
[C---:B------:R-:W-:Y:S01]  /*0ab0*/  IMAD R8, R9.reuse, 0x2, R6 ;  /* 0x0000000209087824 */ /* 0x040fe200078e0206 */
[C---:B------:R-:W-:Y:S01]  /*0ac0*/  LEA R30, P1, R48.reuse, R3, 0x1 ;  /* 0x00000003301e7211 */ /* 0x040fe200078208ff */
[----:B------:R0:W5:Y:S03]  /*0ad0*/  LDG.E.U16 R40, desc[UR30][R46.64] ;  /* 0x0000001e2e287981 */ /* 0x000166000c1e1500 */
[----:B------:R-:W-:Y:S01]  /*0ae0*/  LEA.HI.X.SX32 R31, R48, R2, 0x1, P1 ;  /* 0x00000002301f7211 */ /* 0x000fe200008f0eff */
[----:B------:R2:W5:Y:S01]  /*0af0*/  LDG.E.U16 R41, desc[UR30][R4.64] ;  /* 0x0000001e04297981 */ /* 0x000562000c1e1500 */
[----:B------:R-:W-:-:S02]  /*0b00*/  LEA R48, R9, R8, 0x1 ;  /* 0x0000000809307211 */ /* 0x000fc400078e08ff */
[CC--:B------:R-:W-:Y:S01]  /*0b10*/  LEA R28, P1, R6.reuse, R3.reuse, 0x1 ;  /* 0x00000003061c7211 */ /* 0x0c0fe200078208ff */
[----:B------:R4:W5:Y:S02]  /*0b20*/  LDG.E.U16 R42, desc[UR30][R30.64] ;  /* 0x0000001e1e2a7981 */ /* 0x000964000c1e1500 */
[C---:B------:R-:W-:Y:S01]  /*0b30*/  IMAD R50, R9.reuse, 0x2, R48 ;  /* 0x0000000209327824 */ /* 0x040fe200078e0230 */
[-C--:B------:R-:W-:Y:S02]  /*0b40*/  LEA.HI.X.SX32 R29, R6, R2.reuse, 0x1, P1 ;  /* 0x00000002061d7211 */ /* 0x080fe400008f0eff */
[-C--:B---3--:R-:W-:Y:S01]  /*0b50*/  LEA R32, P1, R8, R3.reuse, 0x1 ;  /* 0x0000000308207211 */ /* 0x088fe200078208ff */
[----:B0-----:R-:W-:Y:S01]  /*0b60*/  IMAD R46, R9, 0x2, R50 ;  /* 0x00000002092e7824 */ /* 0x001fe200078e0232 */
[----:B------:R-:W-:Y:S01]  /*0b70*/  LEA R6, P2, R48, R3, 0x1 ;  /* 0x0000000330067211 */ /* 0x000fe200078408ff */
[----:B------:R0:W5:Y:S01]  /*0b80*/  LDG.E.U16 R43, desc[UR30][R28.64] ;  /* 0x0000001e1c2b7981 */ /* 0x000162000c1e1500 */
[----:B------:R-:W-:-:S02]  /*0b90*/  LEA.HI.X.SX32 R33, R8, R2, 0x1, P1 ;  /* 0x0000000208217211 */ /* 0x000fc400008f0eff */
[----:B------:R-:W-:Y:S02]  /*0ba0*/  LEA.HI.X.SX32 R7, R48, R2, 0x1, P2 ;  /* 0x0000000230077211 */ /* 0x000fe400010f0eff */
[CC--:B--2---:R-:W-:Y:S01]  /*0bb0*/  LEA R4, P1, R50.reuse, R3.reuse, 0x1 ;  /* 0x0000000332047211 */ /* 0x0c4fe200078208ff */
[----:B------:R-:W5:Y:S01]  /*0bc0*/  LDG.E.U16 R32, desc[UR30][R32.64] ;  /* 0x0000001e20207981 */ /* 0x000f62000c1e1500 */
[C---:B------:R-:W-:Y:S02]  /*0bd0*/  LEA R48, R9.reuse, R46, 0x1 ;  /* 0x0000002e09307211 */ /* 0x040fe400078e08ff */
[----:B------:R-:W-:Y:S01]  /*0be0*/  LEA.HI.X.SX32 R5, R50, R2, 0x1, P1 ;  /* 0x0000000232057211 */ /* 0x000fe200008f0eff */
[----:B------:R2:W5:Y:S01]  /*0bf0*/  LDG.E.U16 R47, desc[UR30][R6.64] ;  /* 0x0000001e062f7981 */ /* 0x000562000c1e1500 */
[-C--:B------:R-:W-:Y:S01]  /*0c00*/  LEA R8, P1, R46, R3.reuse, 0x1 ;  /* 0x000000032e087211 */ /* 0x080fe200078208ff */
[----:B------:R-:W-:Y:S01]  /*0c10*/  IMAD R45, R9, 0x2, R48 ;  /* 0x00000002092d7824 */ /* 0x000fe200078e0230 */
[----:B----4-:R-:W-:-:S02]  /*0c20*/  LEA R30, P2, R48, R3, 0x1 ;  /* 0x00000003301e7211 */ /* 0x010fc400078408ff */
[-C--:B------:R-:W-:Y:S02]  /*0c30*/  LEA.HI.X.SX32 R9, R46, R2.reuse, 0x1, P1 ;  /* 0x000000022e097211 */ /* 0x080fe400008f0eff */
[C---:B0-----:R-:W-:Y:S01]  /*0c40*/  LEA R28, P1, R45.reuse, R3, 0x1 ;  /* 0x000000032d1c7211 */ /* 0x041fe200078208ff */
[----:B------:R0:W5:Y:S01]  /*0c50*/  LDG.E.U16 R46, desc[UR30][R4.64] ;  /* 0x0000001e042e7981 */ /* 0x000162000c1e1500 */
[-C--:B------:R-:W-:Y:S01]  /*0c60*/  LEA.HI.X.SX32 R31, R48, R2.reuse, 0x1, P2 ;  /* 0x00000002301f7211 */ /* 0x080fe200010f0eff */
[----:B--2---:R-:W2:Y:S01]  /*0c70*/  LDC.64 R6, c[0x0][0x388] ;  /* 0x0000e200ff067b82 */ /* 0x004ea20000000a00 */
[----:B------:R-:W-:Y:S01]  /*0c80*/  LEA.HI.X.SX32 R29, R45, R2, 0x1, P1 ;  /* 0x000000022d1d7211 */ /* 0x000fe200008f0eff */
[----:B------:R-:W5:Y:S01]  /*0c90*/  LDG.E.U16 R8, desc[UR30][R8.64] ;  /* 0x0000001e08087981 */ /* 0x000f62000c1e1500 */
[----:B------:R-:W-:Y:S02]  /*0ca0*/  LOP3.LUT R33, R0, 0x3f, RZ, 0xc0, !PT ;  /* 0x0000003f00217812 */ /* 0x000fe400078ec0ff */
[--C-:B------:R-:W-:Y:S01]  /*0cb0*/  SHF.R.S32.HI R48, RZ, 0x7, R0.reuse ;  /* 0x00000007ff307819 */ /* 0x100fe20000011400 */
[----:B------:R-:W5:Y:S02]  /*0cc0*/  LDG.E.U16 R30, desc[UR30][R30.64] ;  /* 0x0000001e1e1e7981 */ /* 0x000f64000c1e1500 */
[----:B------:R-:W3:Y:S01]  /*0cd0*/  LDC.64 R2, c[0x0][0x3c0] ;  /* 0x0000f000ff027b82 */ /* 0x000ee20000000a00 */
[C---:B------:R-:W-:Y:S01]  /*0ce0*/  IMAD R45, R33.reuse, UR4, RZ ;  /* 0x00000004212d7c24 */ /* 0x040fe2000f8e02ff */
[----:B0-----:R-:W-:Y:S01]  /*0cf0*/  SGXT R4, R48, 0x1 ;  /* 0x000000013004781a */ /* 0x001fe20000000200 */
[----:B------:R-:W-:Y:S01]  /*0d00*/  IMAD.SHL.U32 R33, R33, 0x2, RZ ;  /* 0x0000000221217824 */ /* 0x000fe200078e00ff */
[----:B------:R-:W-:Y:S01]  /*0d10*/  SHF.R.U32.HI R49, RZ, 0x5, R0 ;  /* 0x00000005ff317819 */ /* 0x000fe20000011600 */
[----:B------:R0:W5:Y:S03]  /*0d20*/  LDG.E.U16 R29, desc[UR30][R28.64] ;  /* 0x0000001e1c1d7981 */ /* 0x000166000c1e1500 */
[----:B------:R-:W-:-:S02]  /*0d30*/  LOP3.LUT R33, R33, 0x90, R4, 0x78, !PT ;  /* 0x0000009021217812 */ /* 0x000fc400078e7804 */
[C---:B------:R-:W-:Y:S01]  /*0d40*/  SHF.L.U32 R4, R45.reuse, 0x1, RZ ;  /* 0x000000012d047819 */ /* 0x040fe200000006ff */
[----:B------:R-:W-:Y:S01]  /*0d50*/  IMAD.HI R45, R45, 0x2, RZ ;  /* 0x000000022d2d7827 */ /* 0x000fe200078e02ff */
[----:B------:R-:W-:Y:S02]  /*0d60*/  R2UR UR22, R49 ;  /* 0x00000000311672ca */ /* 0x000fe400000e0000 */
[----:B0-----:R-:W-:Y:S01]  /*0d70*/  LOP3.LUT R28, R0, 0x40, RZ, 0xc0, !PT ;  /* 0x00000040001c7812 */ /* 0x001fe200078ec0ff */
[----:B---3--:R-:W-:-:S04]  /*0d80*/  IMAD R2, R2, UR10, RZ ;  /* 0x0000000a02027c24 */ /* 0x008fc8000f8e02ff */
[C---:B------:R-:W-:Y:S02]  /*0d90*/  IMAD.SHL.U32 R5, R2.reuse, 0x2, RZ ;  /* 0x0000000202057824 */ /* 0x040fe400078e00ff */
[----:B------:R-:W-:Y:S01]  /*0da0*/  IMAD.HI R2, R2, 0x2, RZ ;  /* 0x0000000202027827 */ /* 0x000fe200078e02ff */
[----:B-1----:R-:W-:Y:S02]  /*0db0*/  R2UR UR35, R44 ;  /* 0x000000002c2372ca */ /* 0x002fe400000e0000 */
[----:B--2---:R-:W-:Y:S01]  /*0dc0*/  IADD3 R61, P1, P2, R4, R6, R5 ;  /* 0x00000006043d7210 */ /* 0x004fe20007a3e005 */
[----:B------:R-:W-:-:S03]  /*0dd0*/  IMAD R33, R28, 0x80, R33 ;  /* 0x000000801c217824 */ /* 0x000fc600078e0221 */
[----:B------:R-:W-:Y:S01]  /*0de0*/  IADD3.X R45, PT, PT, R45, R7, R2, P1, P2 ;  /* 0x000000072d2d7210 */ /* 0x000fe20000fe4402 */
[----:B------:R-:W-:Y:S08]  /*0df0*/  @P0 BRA `(.L_x_5) ;  /* 0x0000000000180947 */ /* 0x000ff00003800000 */
[----:B------:R-:W-:Y:S01]  /*0e00*/  ELECT P1, URZ, PT ;  /* 0x0000000000ff782f */ /* 0x000fe20003820000 */
[----:B------:R-:W-:Y:S01]  /*0e10*/  HFMA2 R2, -RZ, RZ, 0, 5.9604644775390625e-08 ;  /* 0x00000001ff027431 */ /* 0x000fe200000001ff */
[----:B------:R-:W-:Y:S01]  /*0e20*/  UMOV UR4, 0x40 ;  /* 0x0000004000047882 */ /* 0x000fe20000000000 */
[----:B------:R-:W-:Y:S01]  /*0e30*/  UVIRTCOUNT.DEALLOC.SMPOOL 0x80 ;  /* 0x000000800000784c */ /* 0x000fe20000000000 */
[----:B------:R-:W-:-:S09]  /*0e40*/  ULEA UR4, UR6, UR4, 0x18 ;  /* 0x0000000406047291 */ /* 0x000fd2000f8ec0ff */
[----:B------:R0:W-:Y:S03]  /*0e50*/  @P1 STS.U8 [UR4], R2 ;  /* 0x00000002ff001988 */ /* 0x0001e60008000004 */
.L_x_5:
[----:B------:R-:W-:Y:S01]  /*0e60*/  USHF.L.U32 UR4, UR22, 0x15, URZ ;  /* 0x0000001516047899 */ /* 0x000fe200080006ff */
[C---:B0-----:R-:W-:Y:S01]  /*0e70*/  LOP3.LUT R2, R33.reuse, 0x20, RZ, 0x3c, !PT ;  /* 0x0000002021027812 */ /* 0x041fe200078e3cff */
[----:B------:R-:W-:Y:S01]  /*0e80*/  ULOP3.LUT UR17, UR22, 0x4, URZ, 0xc0, !UPT ;  /* 0x0000000416117892 */ /* 0x000fe2000f8ec0ff */
[C---:B------:R-:W-:Y:S01]  /*0e90*/  LOP3.LUT R5, R33.reuse, 0x40, RZ, 0x3c, !PT ;  /* 0x0000004021057812 */ /* 0x040fe200078e3cff */
[----:B------:R-:W-:Y:S01]  /*0ea0*/  ULOP3.LUT UR16, UR4, 0x600000, URZ, 0xc0, !UPT ;  /* 0x0060000004107892 */ /* 0x000fe2000f8ec0ff */
[----:B------:R-:W-:Y:S01]  /*0eb0*/  LOP3.LUT R6, R33, 0x60, RZ, 0x3c, !PT ;  /* 0x0000006021067812 */ /* 0x000fe200078e3cff */
[----:B-----5:R-:W-:Y:S01]  /*0ec0*/  STS.U16 [R33+UR11], R10 ;  /* 0x0000000a21007988 */ /* 0x020fe2000800040b */
[----:B------:R-:W-:Y:S01]  /*0ed0*/  LOP3.LUT P1, RZ, R0, 0xff, RZ, 0xc0, !PT ;  /* 0x000000ff00ff7812 */ /* 0x000fe2000782c0ff */
[----:B------:R-:W-:Y:S01]  /*0ee0*/  UIADD3 UR12, UPT, UPT, UR35, UR16, URZ ;  /* 0x00000010230c7290 */ /* 0x000fe2000fffe0ff */
[----:B------:R-:W-:Y:S01]  /*0ef0*/  PRMT R7, RZ, 0x7610, R7 ;  /* 0x00007610ff077816 */ /* 0x000fe20000000007 */
[----:B------:R-:W-:Y:S01]  /*0f00*/  STS.U16 [R33+UR11+0x400], R14 ;  /* 0x0004000e21007988 */ /* 0x000fe2000800040b */
[----:B------:R-:W-:Y:S01]  /*0f10*/  UMOV UR5, 0x1 ;  /* 0x0000000100057882 */ /* 0x000fe20000000000 */
[----:B------:R-:W-:-:S02]  /*0f20*/  ULEA UR12, UR17, UR12, 0x3 ;  /* 0x0000000c110c7291 */ /* 0x000fc4000f8e18ff */
[----:B------:R-:W-:Y:S01]  /*0f30*/  STS.U16 [R33+UR11+0x800], R18 ;  /* 0x0008001221007988 */ /* 0x000fe2000800040b */
[----:B------:R-:W0:Y:S03]  /*0f40*/  LDCU UR20, c[0x0][0x3f0] ;  /* 0x00007e00ff1477ac */ /* 0x000e260008000800 */
[----:B------:R-:W-:Y:S01]  /*0f50*/  STS.U16 [R33+UR11+0xc00], R22 ;  /* 0x000c001621007988 */ /* 0x000fe2000800040b */
[----:B------:R-:W-:Y:S01]  /*0f60*/  UIADD3 UR14, UPT, UPT, UR11, 0x5800, URZ ;  /* 0x000058000b0e7890 */ /* 0x000fe2000fffe0ff */
[----:B------:R-:W-:Y:S02]  /*0f70*/  VOTEU.ALL UP0, P1 ;  /* 0x0000000000ff7886 */ /* 0x000fe40000800000 */
[----:B------:R-:W-:Y:S01]  /*0f80*/  STS.U16 [R33+UR11+0x1000], R26 ;  /* 0x0010001a21007988 */ /* 0x000fe2000800040b */
[----:B------:R-:W-:-:S03]  /*0f90*/  VOTEU.ALL UP1, P1 ;  /* 0x0000000000ff7886 */ /* 0x000fc60000820000 */
[----:B------:R-:W-:Y:S01]  /*0fa0*/  STS.U16 [R33+UR11+0x1400], R38 ;  /* 0x0014002621007988 */ /* 0x000fe2000800040b */
[----:B------:R-:W-:-:S04]  /*0fb0*/  @!UP0 UIADD3 UR6, UPT, UPT, -UR5, 0x100000, URZ ;  /* 0x0010000005068890 */ /* 0x000fc8000fffe1ff */
[----:B------:R-:W-:Y:S02]  /*0fc0*/  @!UP0 USHF.L.U32 UR7, UR6, 0xb, URZ ;  /* 0x0000000b06078899 */ /* 0x000fe400080006ff */
[----:B------:R-:W-:Y:S01]  /*0fd0*/  @!UP0 USHF.L.U32 UR6, UR6, 0x1, URZ ;  /* 0x0000000106068899 */ /* 0x000fe200080006ff */
[----:B------:R-:W-:Y:S01]  /*0fe0*/  STS.U16 [R33+UR11+0x1800], R42 ;  /* 0x0018002a21007988 */ /* 0x000fe2000800040b */
[----:B0-----:R-:W-:-:S03]  /*0ff0*/  UISETP.GT.AND UP2, UPT, UR20, URZ, UPT ;  /* 0x000000ff1400728c */ /* 0x001fc6000bf44270 */
[----:B------:R-:W-:Y:S04]  /*1000*/  STS.U16 [R33+UR11+0x1c00], R46 ;  /* 0x001c002e21007988 */ /* 0x000fe8000800040b */
[----:B------:R-:W-:Y:S01]  /*1010*/  STS.U16 [R2+UR11+0x100], R11 ;  /* 0x0001000b02007988 */ /* 0x000fe2000800040b */
[----:B------:R-:W-:-:S03]  /*1020*/  PLOP3.LUT P2, PT, PT, PT, UP2, 0x80, 0x8 ;  /* 0x000000000008781c */ /* 0x000fc60003f4f028 */
[----:B------:R-:W-:Y:S04]  /*1030*/  STS.U16 [R2+UR11+0x500], R15 ;  /* 0x0005000f02007988 */ /* 0x000fe8000800040b */
[----:B------:R-:W-:Y:S04]  /*1040*/  STS.U16 [R2+UR11+0x900], R19 ;  /* 0x0009001302007988 */ /* 0x000fe8000800040b */
[----:B------:R-:W-:Y:S04]  /*1050*/  STS.U16 [R2+UR11+0xd00], R23 ;  /* 0x000d001702007988 */ /* 0x000fe8000800040b */
[----:B------:R-:W-:Y:S04]  /*1060*/  STS.U16 [R2+UR11+0x1100], R27 ;  /* 0x0011001b02007988 */ /* 0x000fe8000800040b */
[----:B------:R-:W-:Y:S04]  /*1070*/  STS.U16 [R2+UR11+0x1500], R39 ;  /* 0x0015002702007988 */ /* 0x000fe8000800040b */
[----:B------:R-:W-:Y:S04]  /*1080*/  STS.U16 [R2+UR11+0x1900], R43 ;  /* 0x0019002b02007988 */ /* 0x000fe8000800040b */
[----:B------:R0:W-:Y:S04]  /*1090*/  STS.U16 [R2+UR11+0x1d00], R8 ;  /* 0x001d000802007988 */ /* 0x0001e8000800040b */
[----:B------:R-:W-:Y:S04]  /*10a0*/  STS.U16 [R5+UR11+0x200], R12 ;  /* 0x0002000c05007988 */ /* 0x000fe8000800040b */
[----:B------:R-:W-:Y:S01]  /*10b0*/  STS.U16 [R5+UR11+0x600], R16 ;  /* 0x0006001005007988 */ /* 0x000fe2000800040b */
[----:B0-----:R-:W-:-:S03]  /*10c0*/  SHF.R.U32.HI R2, RZ, 0x6, R0 ;  /* 0x00000006ff027819 */ /* 0x001fc60000011600 */
[----:B------:R-:W-:Y:S01]  /*10d0*/  STS.U16 [R5+UR11+0xa00], R20 ;  /* 0x000a001405007988 */ /* 0x000fe2000800040b */
[----:B------:R-:W-:-:S03]  /*10e0*/  SGXT.U32 R2, R2, 0x2 ;  /* 0x000000020202781a */ /* 0x000fc60000000000 */
[----:B------:R-:W-:Y:S02]  /*10f0*/  STS.U16 [R5+UR11+0xe00], R24 ;  /* 0x000e001805007988 */ /* 0x000fe4000800040b */
[----:B------:R-:W-:Y:S02]  /*1100*/  IMAD R2, R2, R3, RZ ;  /* 0x0000000302027224 */ /* 0x000fe400078e02ff */
[----:B------:R-:W-:Y:S02]  /*1110*/  STS.U16 [R5+UR11+0x1200], R34 ;  /* 0x0012002205007988 */ /* 0x000fe4000800040b */
[----:B------:R-:W-:Y:S02]  /*1120*/  IMAD R4, R3, 0x4, R2 ;  /* 0x0000000403047824 */ /* 0x000fe400078e0202 */
[----:B------:R-:W-:Y:S01]  /*1130*/  STS.U16 [R5+UR11+0x1600], R40 ;  /* 0x0016002805007988 */ /* 0x000fe2000800040b */
[----:B------:R-:W-:-:S03]  /*1140*/  LEA R66, P3, R2, R61, 0x1 ;  /* 0x0000003d02427211 */ /* 0x000fc600078608ff */
[----:B------:R-:W-:Y:S01]  /*1150*/  STS.U16 [R5+UR11+0x1a00], R32 ;  /* 0x001a002005007988 */ /* 0x000fe2000800040b */
[----:B------:R-:W-:Y:S02]  /*1160*/  LEA.HI.X.SX32 R67, R2, R45, 0x1, P3 ;  /* 0x0000002d02437211 */ /* 0x000fe400018f0eff */
[----:B------:R-:W-:Y:S01]  /*1170*/  LEA R64, P3, R4, R61, 0x1 ;  /* 0x0000003d04407211 */ /* 0x000fe200078608ff */
[----:B------:R0:W-:Y:S04]  /*1180*/  STS.U16 [R5+UR11+0x1e00], R30 ;  /* 0x001e001e05007988 */ /* 0x0001e8000800040b */
[----:B------:R-:W-:Y:S04]  /*1190*/  STS.U16 [R6+UR11+0x300], R13 ;  /* 0x0003000d06007988 */ /* 0x000fe8000800040b */
[----:B------:R-:W-:Y:S01]  /*11a0*/  STS.U16 [R6+UR11+0x700], R17 ;  /* 0x0007001106007988 */ /* 0x000fe2000800040b */
[----:B------:R-:W-:Y:S03]  /*11b0*/  STTM.x32 tmem[UR12], RZ ;  /* 0x000000ff000079ed */ /* 0x000fe600082c000c */
[----:B------:R-:W-:Y:S01]  /*11c0*/  STS.U16 [R6+UR11+0xb00], R21 ;  /* 0x000b001506007988 */ /* 0x000fe2000800040b */
[----:B0-----:R-:W-:-:S03]  /*11d0*/  PRMT R5, RZ, 0x7610, R5 ;  /* 0x00007610ff057816 */ /* 0x001fc60000000005 */
[----:B------:R-:W-:Y:S04]  /*11e0*/  STS.U16 [R6+UR11+0xf00], R25 ;  /* 0x000f001906007988 */ /* 0x000fe8000800040b */
[----:B------:R-:W-:Y:S04]  /*11f0*/  STS.U16 [R6+UR11+0x1300], R35 ;  /* 0x0013002306007988 */ /* 0x000fe8000800040b */
[----:B------:R-:W-:Y:S04]  /*1200*/  STS.U16 [R6+UR11+0x1700], R41 ;  /* 0x0017002906007988 */ /* 0x000fe8000800040b */
[----:B------:R-:W-:Y:S04]  /*1210*/  STS.U16 [R6+UR11+0x1b00], R47 ;  /* 0x001b002f06007988 */ /* 0x000fe8000800040b */
[----:B------:R0:W-:Y:S01]  /*1220*/  STS.U16 [R6+UR11+0x1f00], R29 ;  /* 0x001f001d06007988 */ /* 0x0001e2000800040b */
[----:B------:R-:W1:Y:S02]  /*1230*/  FENCE.VIEW.ASYNC.T ;  /* 0x00000000000073c6 */ /* 0x000e640000000200 */
[----:B-1----:R-:W-:Y:S01]  /*1240*/  BAR.SYNC.DEFER_BLOCKING 0x0 ;  /* 0x0000000000007b1d */ /* 0x002fe20000010000 */
[----:B0-----:R-:W-:-:S05]  /*1250*/  IMAD R6, R3, 0x4, R4 ;  /* 0x0000000403067824 */ /* 0x001fca00078e0204 */
[C---:B------:R-:W-:Y:S02]  /*1260*/  LEA R62, P4, R6.reuse, R61, 0x1 ;  /* 0x0000003d063e7211 */ /* 0x040fe400078808ff */
[----:B------:R-:W-:Y:S02]  /*1270*/  LEA R2, R3, R6, 0x2 ;  /* 0x0000000603027211 */ /* 0x000fe400078e10ff */
[----:B------:R-:W-:Y:S02]  /*1280*/  LEA.HI.X.SX32 R63, R6, R45, 0x1, P4 ;  /* 0x0000002d063f7211 */ /* 0x000fe400020f0eff */
[----:B------:R-:W-:Y:S01]  /*1290*/  LEA R60, P4, R2, R61, 0x1 ;  /* 0x0000003d023c7211 */ /* 0x000fe200078808ff */
[----:B------:R-:W0:Y:S02]  /*12a0*/  FENCE.VIEW.ASYNC.S ;  /* 0x00000000000073c6 */ /* 0x000e240000000000 */
[----:B0-----:R0:W1:Y:S02]  /*12b0*/  @!UP1 SYNCS.EXCH.64 URZ, [UR14], UR6 ;  /* 0x000000060eff95b2 */ /* 0x0010640008000100 */
[----:B-1----:R-:W-:Y:S01]  /*12c0*/  BAR.SYNC.DEFER_BLOCKING 0x0 ;  /* 0x0000000000007b1d */ /* 0x002fe20000010000 */
[----:B------:R-:W-:-:S02]  /*12d0*/  PRMT R6, RZ, 0x7610, R6 ;  /* 0x00007610ff067816 */ /* 0x000fc40000000006 */
[----:B------:R-:W-:Y:S02]  /*12e0*/  PRMT R8, RZ, 0x7610, R8 ;  /* 0x00007610ff087816 */ /* 0x000fe40000000008 */
[-C--:B------:R-:W-:Y:S02]  /*12f0*/  LEA.HI.X.SX32 R65, R4, R45.reuse, 0x1, P3 ;  /* 0x0000002d04417211 */ /* 0x080fe400018f0eff */
[----:B------:R-:W-:Y:S01]  /*1300*/  LEA.HI.X.SX32 R61, R2, R45, 0x1, P4 ;  /* 0x0000002d023d7211 */ /* 0x000fe200020f0eff */
[----:B------:R-:W2:Y:S04]  /*1310*/  @P2 LDG.E.U16 R5, desc[UR30][R66.64] ;  /* 0x0000001e42052981 */ /* 0x000ea8000c1e1500 */
[----:B------:R-:W3:Y:S04]  /*1320*/  @P2 LDG.E.U16 R7, desc[UR30][R62.64] ;  /* 0x0000001e3e072981 */ /* 0x000ee8000c1e1500 */
[----:B------:R-:W4:Y:S04]  /*1330*/  @P2 LDG.E.U16 R6, desc[UR30][R64.64] ;  /* 0x0000001e40062981 */ /* 0x000f28000c1e1500 */
[----:B------:R-:W4:Y:S01]  /*1340*/  @P2 LDG.E.U16 R8, desc[UR30][R60.64] ;  /* 0x0000001e3c082981 */ /* 0x000f22000c1e1500 */
[C---:B------:R-:W-:Y:S01]  /*1350*/  LOP3.LUT R2, R0.reuse, 0xff, RZ, 0xc0, !PT ;  /* 0x000000ff00027812 */ /* 0x040fe200078ec0ff */
[----:B------:R-:W-:Y:S01]  /*1360*/  VOTEU.ALL UP3, P1 ;  /* 0x0000000000ff7886 */ /* 0x000fe20000860000 */
[----:B------:R-:W-:Y:S01]  /*1370*/  LOP3.LUT R4, R0, 0xc0, RZ, 0xc0, !PT ;  /* 0x000000c000047812 */ /* 0x000fe200078ec0ff */
[----:B------:R-:W-:-:S02]  /*1380*/  UISETP.EQ.U32.AND UP1, UPT, UR22, URZ, UP2 ;  /* 0x000000ff1600728c */ /* 0x000fc40009722070 */
[----:B------:R-:W-:-:S04]  /*1390*/  @!UP0 UIADD3 UR8, UPT, UPT, -UR5, 0x100000, URZ ;  /* 0x0010000005088890 */ /* 0x000fc8000fffe1ff */
[----:B------:R-:W-:Y:S02]  /*13a0*/  @!UP0 USHF.L.U32 UR9, UR8, 0xb, URZ ;  /* 0x0000000b08098899 */ /* 0x000fe400080006ff */
[----:B------:R-:W-:Y:S01]  /*13b0*/  @!UP0 USHF.L.U32 UR8, UR8, 0x1, URZ ;  /* 0x0000000108088899 */ /* 0x000fe200080006ff */
[----:B------:R-:W-:Y:S01]  /*13c0*/  IMAD.SHL.U32 R40, R2, 0x2, RZ ;  /* 0x0000000202287824 */ /* 0x000fe200078e00ff */
[----:B------:R-:W-:Y:S01]  /*13d0*/  SHF.R.U32.HI R9, RZ, 0x2, R4 ;  /* 0x00000002ff097819 */ /* 0x000fe20000011604 */
[----:B------:R-:W-:Y:S02]  /*13e0*/  UIADD3 UR13, UPT, UPT, UR35, 0x40, URZ ;  /* 0x00000040230d7890 */ /* 0x000fe4000fffe0ff */
[----:B------:R-:W-:-:S04]  /*13f0*/  @!UP0 UIADD3 UR4, UPT, UPT, -UR5, 0x100000, URZ ;  /* 0x0010000005048890 */ /* 0x000fc8000fffe1ff */
[----:B------:R-:W-:Y:S02]  /*1400*/  @!UP0 USHF.L.U32 UR5, UR4, 0xb, URZ ;  /* 0x0000000b04058899 */ /* 0x000fe400080006ff */
[----:B------:R-:W-:Y:S01]  /*1410*/  @!UP0 USHF.L.U32 UR4, UR4, 0x1, URZ ;  /* 0x0000000104048899 */ /* 0x000fe200080006ff */
[----:B0-----:R-:W-:Y:S01]  /*1420*/  UMOV UR6, URZ ;  /* 0x000000ff00067c82 */ /* 0x001fe20008000000 */
[----:B------:R-:W-:Y:S01]  /*1430*/  LOP3.LUT R40, R40, R9, RZ, 0x3c, !PT ;  /* 0x0000000928287212 */ /* 0x000fe200078e3cff */
[----:B------:R-:W-:Y:S02]  /*1440*/  UIADD3 UR15, UPT, UPT, UR16, UR13, URZ ;  /* 0x0000000d100f7290 */ /* 0x000fe4000fffe0ff */
[----:B------:R-:W-:Y:S01]  /*1450*/  UIADD3 UR18, UPT, UPT, UR11, 0x4800, URZ ;  /* 0x000048000b127890 */ /* 0x000fe2000fffe0ff */
[----:B------:R-:W-:Y:S01]  /*1460*/  LOP3.LUT R39, R40, 0x40, RZ, 0x3c, !PT ;  /* 0x0000004028277812 */ /* 0x000fe200078e3cff */
[----:B------:R-:W-:Y:S02]  /*1470*/  @!UP1 UIADD3 UR7, UPT, UPT, UR11, 0x4000, URZ ;  /* 0x000040000b079890 */ /* 0x000fe4000fffe0ff */
[----:B------:R0:W1:Y:S01]  /*1480*/  @!UP3 SYNCS.EXCH.64 URZ, [UR11+0x5808], UR8 ;  /* 0x005808080bffb5b2 */ /* 0x0000620008000100 */
[----:B------:R-:W-:Y:S01]  /*1490*/  VOTEU.ALL UP3, P1 ;  /* 0x0000000000ff7886 */ /* 0x000fe20000860000 */
[----:B------:R-:W-:-:S02]  /*14a0*/  ULEA UR15, UR17, UR15, 0x12 ;  /* 0x0000000f110f7291 */ /* 0x000fc4000f8e90ff */
[----:B------:R-:W-:-:S04]  /*14b0*/  @!UP1 USHF.R.U32.HI UR7, URZ, 0x4, UR7 ;  /* 0x00000004ff079899 */ /* 0x000fc80008011607 */
[----:B------:R-:W-:Y:S01]  /*14c0*/  @!UP1 USGXT.U32 UR19, UR7, 0xe ;  /* 0x0000000e0713989a */ /* 0x000fe20008000000 */
[----:B--2---:R0:W-:Y:S04]  /*14d0*/  STS.U16 [R40+UR11+0x4000], R5 ;  /* 0x0040000528007988 */ /* 0x0041e8000800040b */
[----:B---3--:R0:W-:Y:S04]  /*14e0*/  STS.U16 [R40+UR11+0x4400], R7 ;  /* 0x0044000728007988 */ /* 0x0081e8000800040b */
[----:B----4-:R0:W-:Y:S04]  /*14f0*/  STS.U16 [R39+UR11+0x4200], R6 ;  /* 0x0042000627007988 */ /* 0x0101e8000800040b */
[----:B------:R0:W-:Y:S01]  /*1500*/  STS.U16 [R39+UR11+0x4600], R8 ;  /* 0x0046000827007988 */ /* 0x0001e2000800040b */
[----:B-1----:R1:W-:Y:S06]  /*1510*/  MEMBAR.ALL.CTA ;  /* 0x0000000000007992 */ /* 0x0023ec0000008000 */
[----:B-1----:R-:W-:Y:S04]  /*1520*/  FENCE.VIEW.ASYNC.S ;  /* 0x00000000000073c6 */ /* 0x002fe80000000000 */
[----:B------:R-:W1:Y:S02]  /*1530*/  FENCE.VIEW.ASYNC.S ;  /* 0x00000000000073c6 */ /* 0x000e640000000000 */
[----:B-1----:R0:W1:Y:S02]  /*1540*/  @!UP3 SYNCS.EXCH.64 URZ, [UR11+0x4800], UR4 ;  /* 0x004800040bffb5b2 */ /* 0x0020640008000100 */
[----:B-1----:R-:W-:Y:S06]  /*1550*/  BAR.SYNC.DEFER_BLOCKING 0x0 ;  /* 0x0000000000007b1d */ /* 0x002fec0000010000 */
[----:B0-----:R-:W-:Y:S05]  /*1560*/  BRA.U !UP1, `(.L_x_6) ;  /* 0x0000000109947547 */ /* 0x001fea000b800000 */
[----:B------:R-:W-:Y:S02]  /*1570*/  USHF.R.U32.HI UR8, URZ, 0x4, UR11 ;  /* 0x00000004ff087899 */ /* 0x000fe4000801160b */
[----:B------:R-:W-:Y:S02]  /*1580*/  UIADD3 UR4, UPT, UPT, UR11, 0x4000, URZ ;  /* 0x000040000b047890 */ /* 0x000fe4000fffe0ff */
[----:B------:R-:W-:Y:S02]  /*1590*/  USGXT.U32 UR8, UR8, 0xe ;  /* 0x0000000e0808789a */ /* 0x000fe40008000000 */
[----:B------:R-:W-:Y:S02]  /*15a0*/  USHF.R.U32.HI UR19, URZ, 0x4, UR4 ;  /* 0x00000004ff137899 */ /* 0x000fe40008011604 */
[----:B------:R-:W-:Y:S02]  /*15b0*/  UIADD3 UR28, UP3, UPT, UR8, 0x2000080, URZ ;  /* 0x02000080081c7890 */ /* 0x000fe4000ff7e0ff */
[----:B------:R-:W-:Y:S01]  /*15c0*/  USGXT.U32 UR19, UR19, 0xe ;  /* 0x0000000e1313789a */ /* 0x000fe20008000000 */
[----:B------:R-:W-:Y:S01]  /*15d0*/  UMOV UR7, URZ ;  /* 0x000000ff00077c82 */ /* 0x000fe20008000000 */
[----:B------:R-:W-:Y:S01]  /*15e0*/  UMOV UR4, UR18 ;  /* 0x0000001200047c82 */ /* 0x000fe20008000000 */
[----:B------:R-:W-:Y:S01]  /*15f0*/  UIADD3.X UR29, UPT, UPT, UR7, 0x40004040, URZ, UP3, !UPT ;  /* 0x40004040071d7890 */ /* 0x000fe20009ffe4ff */
[----:B------:R-:W-:Y:S01]  /*1600*/  UMOV UR5, URZ ;  /* 0x000000ff00057c82 */ /* 0x000fe20008000000 */
[----:B------:R-:W-:-:S02]  /*1610*/  UIADD3 UR36, UP3, UPT, UR19, 0x2, URZ ;  /* 0x0000000213247890 */ /* 0x000fc4000ff7e0ff */
[----:B------:R-:W-:Y:S01]  /*1620*/  UIADD3 UR38, UP4, UPT, UR19, 0x4, URZ ;  /* 0x0000000413267890 */ /* 0x000fe2000ff9e0ff */
[----:B------:R-:W-:Y:S01]  /*1630*/  UMOV UR21, UR4 ;  /* 0x0000000400157c82 */ /* 0x000fe20008000000 */
[----:B------:R-:W-:Y:S02]  /*1640*/  UIADD3 UR40, UP5, UPT, UR19, 0x6, URZ ;  /* 0x0000000613287890 */ /* 0x000fe4000ffbe0ff */
[----:B------:R-:W-:Y:S02]  /*1650*/  ULOP3.LUT UR4, UR8, 0x2000000, URZ, 0xfc, !UPT ;  /* 0x0200000008047892 */ /* 0x000fe4000f8efcff */
[----:B------:R-:W-:Y:S02]  /*1660*/  UIADD3.X UR37, UPT, UPT, UR6, 0x40004040, URZ, UP3, !UPT ;  /* 0x4000404006257890 */ /* 0x000fe40009ffe4ff */
[----:B------:R-:W-:Y:S02]  /*1670*/  UIADD3.X UR39, UPT, UPT, UR6, 0x40004040, URZ, UP4, !UPT ;  /* 0x4000404006277890 */ /* 0x000fe4000a7fe4ff */
[----:B------:R-:W-:-:S02]  /*1680*/  UIADD3.64 UR24, UPT, UPT, UR28, 0x80, URZ ;  /* 0x000000801c187897 */ /* 0x000fc4000fffe0ff */
[----:B------:R-:W-:Y:S02]  /*1690*/  UIADD3.X UR41, UPT, UPT, UR6, 0x40004040, URZ, UP5, !UPT ;  /* 0x4000404006297890 */ /* 0x000fe4000affe4ff */
[----:B------:R-:W-:Y:S01]  /*16a0*/  UIADD3.64 UR26, UPT, UPT, UR28, 0x100, URZ ;  /* 0x000001001c1a7897 */ /* 0x000fe2000fffe0ff */
[----:B------:R-:W-:Y:S01]  /*16b0*/  UMOV UR32, 0x0 ;  /* 0x0000000000207882 */ /* 0x000fe20000000000 */
[----:B------:R-:W-:Y:S01]  /*16c0*/  UMOV UR33, 0x8048010 ;  /* 0x0804801000217882 */ /* 0x000fe20000000000 */
[----:B------:R-:W-:Y:S01]  /*16d0*/  UMOV UR5, 0x40004040 ;  /* 0x4000404000057882 */ /* 0x000fe20000000000 */
[----:B------:R-:W-:Y:S01]  /*16e0*/  UMOV UR8, UR19 ;  /* 0x0000001300087c82 */ /* 0x000fe20008000000 */
[----:B------:R-:W-:Y:S01]  /*16f0*/  UMOV UR9, 0x40004040 ;  /* 0x4000404000097882 */ /* 0x000fe20000000000 */
[----:B------:R-:W-:Y:S01]  /*1700*/  UMOV UR42, 0x0 ;  /* 0x00000000002a7882 */ /* 0x000fe20000000000 */
[----:B------:R-:W-:Y:S01]  /*1710*/  UMOV UR43, 0x8048010 ;  /* 0x08048010002b7882 */ /* 0x000fe20000000000 */
[----:B------:R-:W-:Y:S01]  /*1720*/  UMOV UR44, 0x0 ;  /* 0x00000000002c7882 */ /* 0x000fe20000000000 */
[----:B------:R-:W-:Y:S01]  /*1730*/  UMOV UR45, 0x8048010 ;  /* 0x08048010002d7882 */ /* 0x000fe20000000000 */
[----:B------:R0:W-:Y:S01]  /*1740*/  UTCHMMA gdesc[UR4], gdesc[UR8], tmem[UR13], tmem[UR32], idesc[UR33], !UPT ;  /* 0x00ff2008040075ea */ /* 0x0001e2000f80000d */
[----:B------:R-:W-:Y:S01]  /*1750*/  UMOV UR46, 0x0 ;  /* 0x00000000002e7882 */ /* 0x000fe20000000000 */
[----:B------:R-:W-:Y:S01]  /*1760*/  UMOV UR47, 0x8048010 ;  /* 0x08048010002f7882 */ /* 0x000fe20000000000 */
[----:B------:R0:W-:Y:S01]  /*1770*/  UTCHMMA gdesc[UR28], gdesc[UR36], tmem[UR13], tmem[UR42], idesc[UR43], UPT ;  /* 0x00ff2a241c0075ea */ /* 0x0001e2000b80000d */
[----:B------:R0:W-:Y:S01]  /*1780*/  UTCHMMA gdesc[UR24], gdesc[UR38], tmem[UR13], tmem[UR44], idesc[UR45], UPT ;  /* 0x00ff2c26180075ea */ /* 0x0001e2000b80000d */
[----:B------:R0:W-:Y:S01]  /*1790*/  UTCHMMA gdesc[UR26], gdesc[UR40], tmem[UR13], tmem[UR46], idesc[UR47], UPT ;  /* 0x00ff2e281a0075ea */ /* 0x0001e2000b80000d */
[----:B------:R0:W-:Y:S01]  /*17a0*/  UTCBAR [UR21], URZ ;  /* 0x000000ff150073e9 */ /* 0x0001e200080000ff */
[----:B------:R-:W-:Y:S01]  /*17b0*/  NOP ;  /* 0x0000000000007918 */ /* 0x000fe20000000000 */
.L_x_6:
[----:B------:R-:W-:Y:S05]  /*17c0*/  BRA.U !UP2, `(.L_x_7) ;  /* 0x000000010a087547 */ /* 0x000fea000b800000 */
[----:B------:R-:W1:Y:S02]  /*17d0*/  SYNCS.PHASECHK.TRANS64.TRYWAIT P3, [UR11+0x4800], RZ ;  /* 0x004800ffff0075a7 */ /* 0x000e64000806110b */
[----:B-1----:R-:W-:Y:S05]  /*17e0*/  @!P3 BRA `(.L_x_8) ;  /* 0x0000003000a4b947 */ /* 0x002fea0003800000 */
.L_x_7:
[----:B------:R-:W-:Y:S01]  /*17f0*/  BAR.SYNC.DEFER_BLOCKING 0x0 ;  /* 0x0000000000007b1d */ /* 0x000fe20000010000 */
[--C-:B------:R-:W-:Y:S02]  /*1800*/  SHF.R.U32.HI R17, RZ, 0x4, R0.reuse ;  /* 0x00000004ff117819 */ /* 0x100fe40000011600 */
[----:B------:R-:W-:Y:S02]  /*1810*/  SHF.R.U32.HI R21, RZ, 0x1, R0 ;  /* 0x00000001ff157819 */ /* 0x000fe40000011600 */
[----:B------:R-:W-:Y:S01]  /*1820*/  PRMT R18, RZ, 0x7610, R18 ;  /* 0x00007610ff127816 */ /* 0x000fe20000000012 */
[----:B0-----:R-:W0:Y:S02]  /*1830*/  LDCU UR8, c[0x0][0x3a8] ;  /* 0x00007500ff0877ac */ /* 0x001e240008000800 */
[----:B------:R-:W1:Y:S01]  /*1840*/  LDC R23, c[0x0][0x3d8] ;  /* 0x0000f600ff177b82 */ /* 0x000e620000000800 */
[----:B------:R-:W-:Y:S01]  /*1850*/  LDTM.16dp32bit_t0_t15.x8 R4, tmem[UR15] ;  /* 0x0000000f000479ee */ /* 0x000fe20008980000 */
[----:B------:R-:W0:Y:S01]  /*1860*/  LDTM.16dp32bit_t16_t31.x8 R4, tmem[UR15+0x8] ;  /* 0x0000080f000479ee */ /* 0x000e2200089a0000 */
[----:B------:R-:W-:Y:S01]  /*1870*/  PRMT R20, RZ, 0x7610, R20 ;  /* 0x00007610ff147816 */ /* 0x000fe20000000014 */
[----:B------:R-:W2:Y:S01]  /*1880*/  LDCU.64 UR32, c[0x0][0x3d0] ;  /* 0x00007a00ff2077ac */ /* 0x000ea20008000a00 */
[----:B------:R-:W3:Y:S01]  /*1890*/  @!P1 SYNCS.CCTL.IV [UR11+0x4800] ;  /* 0x00480000ff0099b1 */ /* 0x000ee2000800000b */
[----:B------:R-:W-:Y:S01]  /*18a0*/  NOP ;  /* 0x0000000000007918 */ /* 0x000fe20000000000 */
[----:B--2---:R-:W-:Y:S01]  /*18b0*/  UIMAD UR4, UR10, UR32, URZ ;  /* 0x000000200a0472a4 */ /* 0x004fe2000f8e02ff */
[----:B0-----:R-:W-:Y:S01]  /*18c0*/  FMUL R12, R4, UR8 ;  /* 0x00000008040c7c20 */ /* 0x001fe20008400000 */
[----:B------:R-:W-:Y:S01]  /*18d0*/  FMUL R13, R5, UR8 ;  /* 0x00000008050d7c20 */ /* 0x000fe20008400000 */
[----:B------:R-:W-:Y:S01]  /*18e0*/  FMUL R14, R6, UR8 ;  /* 0x00000008060e7c20 */ /* 0x000fe20008400000 */
[----:B------:R-:W-:Y:S01]  /*18f0*/  FMUL R15, R7, UR8 ;  /* 0x00000008070f7c20 */ /* 0x000fe20008400000 */
[----:B------:R-:W-:Y:S01]  /*1900*/  FMUL R16, R8, UR8 ;  /* 0x0000000808107c20 */ /* 0x000fe20008400000 */
[----:B------:R-:W-:-:S02]  /*1910*/  USHF.L.U32 UR7, UR4, 0x1, URZ ;  /* 0x0000000104077899 */ /* 0x000fc400080006ff */
[----:B------:R-:W-:Y:S01]  /*1920*/  FMNMX3 R14, R12, R13, R14, !PT ;  /* 0x0000000d0c0e7276 */ /* 0x000fe2000780000e */
[----:B------:R-:W-:Y:S01]  /*1930*/  FMUL R12, R9, UR8 ;  /* 0x00000008090c7c20 */ /* 0x000fe20008400000 */
[----:B------:R-:W-:Y:S01]  /*1940*/  FMUL R13, R10, UR8 ;  /* 0x000000080a0d7c20 */ /* 0x000fe20008400000 */
[----:B------:R-:W-:Y:S01]  /*1950*/  UIMAD.WIDE UR4, UR4, 0x2, URZ ;  /* 0x00000002040478a5 */ /* 0x000fe2000f8e02ff */
[----:B------:R-:W-:Y:S01]  /*1960*/  FMNMX3 R15, R14, R15, R16, !PT ;  /* 0x0000000f0e0f7276 */ /* 0x000fe20007800010 */
[----:B------:R-:W-:-:S03]  /*1970*/  FMUL R14, R11, UR8 ;  /* 0x000000080b0e7c20 */ /* 0x000fc60008400000 */
[----:B------:R-:W-:-:S04]  /*1980*/  FMNMX3 R13, R15, R12, R13, !PT ;  /* 0x0000000c0f0d7276 */ /* 0x000fc8000780000d */
[----:B------:R-:W-:Y:S02]  /*1990*/  FMNMX R44, R14, R13, !PT ;  /* 0x0000000d0e2c7209 */ /* 0x000fe40007800000 */
[----:B------:R-:W0:Y:S01]  /*19a0*/  LDC.64 R12, c[0x0][0x390] ;  /* 0x0000e400ff0c7b82 */ /* 0x000e220000000a00 */
[--C-:B------:R-:W-:Y:S02]  /*19b0*/  SHF.R.U32.HI R14, RZ, 0x2, R0.reuse ;  /* 0x00000002ff0e7819 */ /* 0x100fe40000011600 */
[----:B------:R-:W2:Y:S02]  /*19c0*/  SHFL.BFLY PT, R19, R44, 0x10, 0x1f ;  /* 0x0e001f002c137f89 */ /* 0x000ea400000e0000 */
[----:B------:R-:W-:Y:S02]  /*19d0*/  LOP3.LUT R15, R14, 0x38, RZ, 0xc0, !PT ;  /* 0x000000380e0f7812 */ /* 0x000fe400078ec0ff */
[----:B------:R-:W-:Y:S02]  /*19e0*/  LOP3.LUT R14, R0, 0xf, RZ, 0xc0, !PT ;  /* 0x0000000f000e7812 */ /* 0x000fe400078ec0ff */
[----:B------:R-:W-:-:S05]  /*19f0*/  LOP3.LUT R15, R15, 0x1f, R0, 0xf8, !PT ;  /* 0x0000001f0f0f7812 */ /* 0x000fca00078ef800 */
[----:B------:R-:W-:Y:S02]  /*1a00*/  IMAD.SHL.U32 R42, R15, 0x10, RZ ;  /* 0x000000100f2a7824 */ /* 0x000fe400078e00ff */
[----:B------:R-:W-:Y:S01]  /*1a10*/  IMAD R15, R14, UR33, RZ ;  /* 0x000000210e0f7c24 */ /* 0x000fe2000f8e02ff */
[----:B------:R-:W-:Y:S02]  /*1a20*/  SGXT.U32 R14, R17, 0x4 ;  /* 0x00000004110e781a */ /* 0x000fe40000000000 */
[----:B------:R-:W-:Y:S02]  /*1a30*/  LOP3.LUT R16, R42, 0x1b0, RZ, 0xc0, !PT ;  /* 0x000001b02a107812 */ /* 0x000fe400078ec0ff */
[----:B------:R-:W-:Y:S02]  /*1a40*/  SHF.L.U32 R17, R15, 0x1, RZ ;  /* 0x000000010f117819 */ /* 0x000fe400000006ff */
[----:B------:R-:W-:Y:S01]  /*1a50*/  LOP3.LUT R21, R16, 0x40, R21, 0xf8, !PT ;  /* 0x0000004010157812 */ /* 0x000fe200078ef815 */
[----:B-1----:R-:W-:Y:S01]  /*1a60*/  IMAD R16, R14, R23, RZ ;  /* 0x000000170e107224 */ /* 0x002fe200078e02ff */
[----:B0-----:R-:W-:Y:S01]  /*1a70*/  IADD3 R50, P3, P4, R17, UR7, R12 ;  /* 0x0000000711327c10 */ /* 0x001fe2000fc7e00c */
[----:B------:R-:W-:Y:S01]  /*1a80*/  IMAD.HI R14, R15, 0x2, RZ ;  /* 0x000000020f0e7827 */ /* 0x000fe200078e02ff */
[----:B--2---:R-:W-:-:S02]  /*1a90*/  FMNMX3 R44, R44, -INF , R19, !PT ;  /* 0xff8000002c2c7876 */ /* 0x004fc40007800013 */
[----:B------:R-:W-:Y:S01]  /*1aa0*/  IADD3 R38, PT, PT, R21, UR11, RZ ;  /* 0x0000000b15267c10 */ /* 0x000fe2000fffe0ff */
[----:B------:R-:W-:Y:S01]  /*1ab0*/  IMAD R15, R23, 0x10, R16 ;  /* 0x00000010170f7824 */ /* 0x000fe200078e0210 */
[----:B------:R-:W-:Y:S01]  /*1ac0*/  LEA.HI R12, R0, 0x30, RZ, 0x1c ;  /* 0x00000030000c7811 */ /* 0x000fe200078fe0ff */
[----:B------:R-:W-:Y:S01]  /*1ad0*/  FADD R17, -R44, -INF ;  /* 0xff8000002c117421 */ /* 0x000fe20000000100 */
[----:B------:R-:W-:Y:S02]  /*1ae0*/  IADD3.X R14, PT, PT, R14, UR5, R13, P3, P4 ;  /* 0x000000050e0e7c10 */ /* 0x000fe40009fe840d */
[-C--:B------:R-:W-:Y:S01]  /*1af0*/  LEA R54, P3, R16, R50.reuse, 0x1 ;  /* 0x0000003210367211 */ /* 0x080fe200078608ff */
[----:B------:R-:W-:Y:S01]  /*1b00*/  FMUL R17, R17, 1.4426950216293334961 ;  /* 0x3fb8aa3b11117820 */ /* 0x000fe20000400000 */
[----:B------:R-:W-:Y:S01]  /*1b10*/  IMAD R13, R12, R23, RZ ;  /* 0x000000170c0d7224 */ /* 0x000fe200078e02ff */
[----:B------:R-:W-:Y:S01]  /*1b20*/  LEA R52, P4, R15, R50, 0x1 ;  /* 0x000000320f347211 */ /* 0x000fe200078808ff */
[----:B------:R-:W-:Y:S01]  /*1b30*/  IMAD R12, R23, 0x10, R15 ;  /* 0x00000010170c7824 */ /* 0x000fe200078e020f */
[----:B------:R-:W3:Y:S01]  /*1b40*/  MUFU.EX2 R43, R17 ;  /* 0x00000011002b7308 */ /* 0x000ee20000000800 */
[----:B------:R-:W-:-:S02]  /*1b50*/  LEA.HI.X.SX32 R55, R16, R14, 0x1, P3 ;  /* 0x0000000e10377211 */ /* 0x000fc400018f0eff */
[-C--:B------:R-:W-:Y:S02]  /*1b60*/  LEA R48, P6, R13, R50.reuse, 0x1 ;  /* 0x000000320d307211 */ /* 0x080fe400078c08ff */
[C---:B------:R-:W-:Y:S02]  /*1b70*/  LEA R50, P5, R12.reuse, R50, 0x1 ;  /* 0x000000320c327211 */ /* 0x040fe400078a08ff */
[-C--:B------:R-:W-:Y:S02]  /*1b80*/  LEA.HI.X.SX32 R53, R15, R14.reuse, 0x1, P4 ;  /* 0x0000000e0f357211 */ /* 0x080fe400020f0eff */
[-C--:B------:R-:W-:Y:S02]  /*1b90*/  LEA.HI.X.SX32 R49, R13, R14.reuse, 0x1, P6 ;  /* 0x0000000e0d317211 */ /* 0x080fe400030f0eff */
[----:B------:R-:W-:Y:S02]  /*1ba0*/  LEA.HI.X.SX32 R51, R12, R14, 0x1, P5 ;  /* 0x0000000e0c337211 */ /* 0x000fe400028f0eff */
[----:B------:R-:W-:-:S02]  /*1bb0*/  PRMT R14, RZ, 0x7610, R14 ;  /* 0x00007610ff0e7816 */ /* 0x000fc4000000000e */
[----:B------:R-:W-:Y:S01]  /*1bc0*/  PRMT R16, RZ, 0x7610, R16 ;  /* 0x00007610ff107816 */ /* 0x000fe20000000010 */
[----:B---3--:R0:W-:Y:S01]  /*1bd0*/  STSM.16.M88 [R38+0x4000], R43 ;  /* 0x0040002b26007844 */ /* 0x0081e20000000000 */
[----:B------:R-:W-:Y:S06]  /*1be0*/  BAR.SYNC.DEFER_BLOCKING 0x0 ;  /* 0x0000000000007b1d */ /* 0x000fec0000010000 */
[----:B------:R-:W2:Y:S04]  /*1bf0*/  @P2 LDG.E.U16 R14, desc[UR30][R54.64] ;  /* 0x0000001e360e2981 */ /* 0x000ea8000c1e1500 */
[----:B------:R-:W3:Y:S04]  /*1c00*/  @P2 LDG.E.U16 R16, desc[UR30][R52.64] ;  /* 0x0000001e34102981 */ /* 0x000ee8000c1e1500 */
[----:B------:R-:W4:Y:S04]  /*1c10*/  @P2 LDG.E.U16 R18, desc[UR30][R50.64] ;  /* 0x0000001e32122981 */ /* 0x000f28000c1e1500 */
[----:B------:R-:W5:Y:S01]  /*1c20*/  @P2 LDG.E.U16 R20, desc[UR30][R48.64] ;  /* 0x0000001e30142981 */ /* 0x000f62000c1e1500 */
[--C-:B------:R-:W-:Y:S01]  /*1c30*/  FFMA R4, R4, UR8, -R44.reuse ;  /* 0x0000000804047c23 */ /* 0x100fe2000800082c */
[--C-:B------:R-:W-:Y:S01]  /*1c40*/  FFMA R5, R5, UR8, -R44.reuse ;  /* 0x0000000805057c23 */ /* 0x100fe2000800082c */
[--C-:B------:R-:W-:Y:S01]  /*1c50*/  FFMA R6, R6, UR8, -R44.reuse ;  /* 0x0000000806067c23 */ /* 0x100fe2000800082c */
[--C-:B------:R-:W-:Y:S01]  /*1c60*/  FFMA R7, R7, UR8, -R44.reuse ;  /* 0x0000000807077c23 */ /* 0x100fe2000800082c */
[----:B------:R-:W-:Y:S01]  /*1c70*/  FMUL R4, R4, 1.4426950216293334961 ;  /* 0x3fb8aa3b04047820 */ /* 0x000fe20000400000 */
[----:B------:R-:W-:Y:S01]  /*1c80*/  FMUL R5, R5, 1.4426950216293334961 ;  /* 0x3fb8aa3b05057820 */ /* 0x000fe20000400000 */
[----:B------:R-:W-:Y:S01]  /*1c90*/  FMUL R6, R6, 1.4426950216293334961 ;  /* 0x3fb8aa3b06067820 */ /* 0x000fe20000400000 */
[----:B------:R-:W-:Y:S01]  /*1ca0*/  FMUL R7, R7, 1.4426950216293334961 ;  /* 0x3fb8aa3b07077820 */ /* 0x000fe20000400000 */
[--C-:B------:R-:W-:Y:S01]  /*1cb0*/  FFMA R8, R8, UR8, -R44.reuse ;  /* 0x0000000808087c23 */ /* 0x100fe2000800082c */
[--C-:B------:R-:W-:Y:S01]  /*1cc0*/  FFMA R9, R9, UR8, -R44.reuse ;  /* 0x0000000809097c23 */ /* 0x100fe2000800082c */
[----:B------:R-:W-:Y:S01]  /*1cd0*/  MUFU.EX2 R4, R4 ;  /* 0x0000000400047308 */ /* 0x000fe20000000800 */
[--C-:B------:R-:W-:Y:S01]  /*1ce0*/  FFMA R10, R10, UR8, -R44.reuse ;  /* 0x000000080a0a7c23 */ /* 0x100fe2000800082c */
[----:B------:R-:W-:Y:S01]  /*1cf0*/  FMUL R8, R8, 1.4426950216293334961 ;  /* 0x3fb8aa3b08087820 */ /* 0x000fe20000400000 */
[----:B------:R-:W-:Y:S01]  /*1d00*/  FMUL R9, R9, 1.4426950216293334961 ;  /* 0x3fb8aa3b09097820 */ /* 0x000fe20000400000 */
[----:B------:R-:W-:Y:S01]  /*1d10*/  ISETP.NE.U32.AND P3, PT, R28, RZ, PT ;  /* 0x000000ff1c00720c */ /* 0x000fe20003f65070 */
[----:B------:R-:W-:Y:S01]  /*1d20*/  FFMA R11, R11, UR8, -R44 ;  /* 0x000000080b0b7c23 */ /* 0x000fe2000800082c */
[----:B------:R-:W-:Y:S01]  /*1d30*/  FMUL R10, R10, 1.4426950216293334961 ;  /* 0x3fb8aa3b0a0a7820 */ /* 0x000fe20000400000 */
[----:B------:R-:W-:Y:S01]  /*1d40*/  IMAD.SHL.U32 R41, R0, 0x2, RZ ;  /* 0x0000000200297824 */ /* 0x000fe200078e00ff */
[----:B------:R-:W1:Y:S01]  /*1d50*/  MUFU.EX2 R5, R5 ;  /* 0x0000000500057308 */ /* 0x000e620000000800 */
[----:B------:R-:W-:Y:S01]  /*1d60*/  SEL R12, RZ, 0x90, !P3 ;  /* 0x00000090ff0c7807 */ /* 0x000fe20005800000 */
[----:B------:R-:W-:Y:S01]  /*1d70*/  FMUL R11, R11, 1.4426950216293334961 ;  /* 0x3fb8aa3b0b0b7820 */ /* 0x000fe20000400000 */
[----:B------:R-:W-:Y:S01]  /*1d80*/  LOP3.LUT R42, R42, 0x1f0, RZ, 0xc0, !PT ;  /* 0x000001f02a2a7812 */ /* 0x000fe200078ec0ff */
[----:B------:R-:W-:Y:S01]  /*1d90*/  UIADD3 UR44, UPT, UPT, UR35, 0x50, URZ ;  /* 0x00000050232c7890 */ /* 0x000fe2000fffe0ff */
[----:B------:R-:W-:-:S03]  /*1da0*/  LOP3.LUT R41, R12, 0x17e, R41, 0x78, !PT ;  /* 0x0000017e0c297812 */ /* 0x000fc600078e7829 */
[----:B------:R-:W0:Y:S01]  /*1db0*/  MUFU.EX2 R6, R6 ;  /* 0x0000000600067308 */ /* 0x000e220000000800 */
[----:B------:R0:W2:Y:S01]  /*1dc0*/  LDSM.16.M88 R47, [R42+UR11+0x4000] ;  /* 0x0040000b2a2f783b */ /* 0x0000a20008000000 */
[----:B------:R-:W-:Y:S01]  /*1dd0*/  UIADD3 UR7, UPT, UPT, UR16, UR44, URZ ;  /* 0x0000002c10077290 */ /* 0x000fe2000fffe0ff */
[----:B------:R-:W-:Y:S03]  /*1de0*/  BAR.SYNC.DEFER_BLOCKING 0x0 ;  /* 0x0000000000007b1d */ /* 0x000fe60000010000 */
[----:B------:R-:W-:Y:S01]  /*1df0*/  ULEA UR7, UR17, UR7, 0x12 ;  /* 0x0000000711077291 */ /* 0x000fe2000f8e90ff */
[----:B-1----:R-:W-:Y:S01]  /*1e00*/  FADD R13, R4, R5 ;  /* 0x00000005040d7221 */ /* 0x002fe20000000000 */
[----:B------:R-:W-:Y:S01]  /*1e10*/  F2FP.F16.F32.PACK_AB R4, R5, R4 ;  /* 0x000000040504723e */ /* 0x000fe200000000ff */
[----:B------:R-:W1:Y:S02]  /*1e20*/  MUFU.EX2 R7, R7 ;  /* 0x0000000700077308 */ /* 0x000e640000000800 */
[----:B0-----:R-:W-:-:S06]  /*1e30*/  FADD R12, R6, R13 ;  /* 0x0000000d060c7221 */ /* 0x001fcc0000000000 */
[----:B------:R-:W0:Y:S08]  /*1e40*/  MUFU.EX2 R8, R8 ;  /* 0x0000000800087308 */ /* 0x000e300000000800 */
[----:B------:R-:W0:Y:S01]  /*1e50*/  MUFU.EX2 R9, R9 ;  /* 0x0000000900097308 */ /* 0x000e220000000800 */
[C---:B-1----:R-:W-:Y:S01]  /*1e60*/  FADD R13, R7.reuse, R12 ;  /* 0x0000000c070d7221 */ /* 0x042fe20000000000 */
[----:B------:R-:W-:-:S06]  /*1e70*/  F2FP.F16.F32.PACK_AB R5, R7, R6 ;  /* 0x000000060705723e */ /* 0x000fcc00000000ff */
[----:B------:R-:W1:Y:S01]  /*1e80*/  MUFU.EX2 R10, R10 ;  /* 0x0000000a000a7308 */ /* 0x000e620000000800 */
[----:B0-----:R-:W-:-:S07]  /*1e90*/  FADD R12, R8, R13 ;  /* 0x0000000d080c7221 */ /* 0x001fce0000000000 */
[----:B------:R-:W0:Y:S01]  /*1ea0*/  MUFU.EX2 R11, R11 ;  /* 0x0000000b000b7308 */ /* 0x000e220000000800 */
[C---:B------:R-:W-:Y:S01]  /*1eb0*/  FADD R13, R9.reuse, R12 ;  /* 0x0000000c090d7221 */ /* 0x040fe20000000000 */
[----:B------:R-:W-:-:S03]  /*1ec0*/  F2FP.F16.F32.PACK_AB R6, R9, R8 ;  /* 0x000000080906723e */ /* 0x000fc600000000ff */
[----:B-1----:R-:W-:-:S04]  /*1ed0*/  FADD R46, R10, R13 ;  /* 0x0000000d0a2e7221 */ /* 0x002fc80000000000 */
[C---:B0-----:R-:W-:Y:S01]  /*1ee0*/  FADD R46, R11.reuse, R46 ;  /* 0x0000002e0b2e7221 */ /* 0x041fe20000000000 */
[----:B------:R-:W-:-:S04]  /*1ef0*/  F2FP.F16.F32.PACK_AB R7, R11, R10 ;  /* 0x0000000a0b07723e */ /* 0x000fc800000000ff */
[----:B------:R0:W1:Y:S04]  /*1f00*/  SHFL.BFLY PT, R45, R46, 0x10, 0x1f ;  /* 0x0e001f002e2d7f89 */ /* 0x00006800000e0000 */
[----:B--2---:R0:W-:Y:S04]  /*1f10*/  STS.U16 [R41+UR11+0x4000], R14 ;  /* 0x0040000e29007988 */ /* 0x0041e8000800040b */
[----:B---3--:R0:W-:Y:S04]  /*1f20*/  STS.U16 [R41+UR11+0x4200], R16 ;  /* 0x0042001029007988 */ /* 0x0081e8000800040b */
[----:B----4-:R0:W-:Y:S04]  /*1f30*/  STS.U16 [R41+UR11+0x4400], R18 ;  /* 0x0044001229007988 */ /* 0x0101e8000800040b */
[----:B-----5:R0:W-:Y:S01]  /*1f40*/  STS.U16 [R41+UR11+0x4600], R20 ;  /* 0x0046001429007988 */ /* 0x0201e2000800040b */
[----:B-1----:R-:W-:Y:S05]  /*1f50*/  BRA.U !UP2, `(.L_x_9) ;  /* 0x000000010a087547 */ /* 0x002fea000b800000 */
[----:B------:R1:W-:Y:S01]  /*1f60*/  STTM.16dp32bit_t0_t15.x4 tmem[UR7], R4 ;  /* 0x00000004000079ed */ /* 0x0003e20008900007 */
[----:B------:R1:W-:Y:S02]  /*1f70*/  STTM.16dp32bit_t16_t31.x4 tmem[UR7+0x4], R4 ;  /* 0x00000404000079ed */ /* 0x0003e40008920007 */
.L_x_9:
[----:B------:R-:W2:Y:S02]  /*1f80*/  FENCE.VIEW.ASYNC.T ;  /* 0x00000000000073c6 */ /* 0x000ea40000000200 */
[----:B--2---:R-:W-:Y:S06]  /*1f90*/  BAR.SYNC.DEFER_BLOCKING 0x0 ;  /* 0x0000000000007b1d */ /* 0x004fec0000010000 */
[----:B01----:R-:W0:Y:S01]  /*1fa0*/  LDTM.x32 R4, tmem[UR12] ;  /* 0x0000000c000479ee */ /* 0x003e2200082c0000 */
[----:B------:R-:W-:Y:S01]  /*1fb0*/  NOP ;  /* 0x0000000000007918 */ /* 0x000fe20000000000 */
[----:B------:R-:W-:Y:S05]  /*1fc0*/  BRA.U !UP2, `(.L_x_10) ;  /* 0x000000010a847547 */ /* 0x000fea000b800000 */
[C---:B0-----:R-:W-:Y:S01]  /*1fd0*/  FMUL R4, R47.reuse, R4 ;  /* 0x000000042f047220 */ /* 0x041fe20000400000 */
[C---:B------:R-:W-:Y:S01]  /*1fe0*/  FMUL R5, R47.reuse, R5 ;  /* 0x000000052f057220 */ /* 0x040fe20000400000 */
        /* <DEDUP_REMOVED lines=29> */
[----:B------:R-:W-:-:S04]  /*21c0*/  FMUL R35, R47, R35 ;  /* 0x000000232f237220 */ /* 0x000fc80000400000 */
[----:B------:R1:W-:Y:S03]  /*21d0*/  STTM.x32 tmem[UR12], R4 ;  /* 0x00000004000079ed */ /* 0x0003e600082c000c */
.L_x_10:
[----:B0-----:R-:W0:Y:S02]  /*21e0*/  FENCE.VIEW.ASYNC.T ;  /* 0x00000000000073c6 */ /* 0x001e240000000200 */
[----:B0-----:R-:W-:Y:S01]  /*21f0*/  BAR.SYNC.DEFER_BLOCKING 0x0 ;  /* 0x0000000000007b1d */ /* 0x001fe20000010000 */
[----:B------:R-:W-:Y:S01]  /*2200*/  FADD R46, R46, R45 ;  /* 0x0000002d2e2e7221 */ /* 0x000fe20000000000 */
[----:B------:R-:W-:-:S03]  /*2210*/  UIADD3 UR20, UPT, UPT, UR20, -0x10, URZ ;  /* 0xfffffff014147890 */ /* 0x000fc6000fffe0ff */
[----:B------:R-:W-:Y:S01]  /*2220*/  FADD R46, R43, R46 ;  /* 0x0000002e2b2e7221 */ /* 0x000fe20000000000 */
[----:B------:R-:W-:Y:S01]  /*2230*/  UISETP.GE.AND UP2, UPT, UR20, 0x1, UPT ;  /* 0x000000011400788c */ /* 0x000fe2000bf46270 */
[----:B------:R0:W-:Y:S06]  /*2240*/  MEMBAR.ALL.CTA ;  /* 0x0000000000007992 */ /* 0x0001ec0000008000 */
[----:B0-----:R-:W0:Y:S02]  /*2250*/  FENCE.VIEW.ASYNC.S ;  /* 0x00000000000073c6 */ /* 0x001e240000000000 */
[----:B0-----:R-:W-:Y:S06]  /*2260*/  BAR.SYNC.DEFER_BLOCKING 0x0 ;  /* 0x0000000000007b1d */ /* 0x001fec0000010000 */
[----:B------:R-:W-:Y:S05]  /*2270*/  BRA.U !UP1, `(.L_x_11) ;  /* 0x0000000109287547 */ /* 0x000fea000b800000 */
[----:B------:R-:W-:Y:S01]  /*2280*/  ULOP3.LUT UR9, UR6, 0xc0004010, URZ, 0xfc, !UPT ;  /* 0xc000401006097892 */ /* 0x000fe2000f8efcff */
[----:B------:R-:W-:Y:S01]  /*2290*/  UMOV UR4, UR14 ;  /* 0x0000000e00047c82 */ /* 0x000fe20008000000 */
[----:B------:R-:W-:Y:S01]  /*22a0*/  UMOV UR5, URZ ;  /* 0x000000ff00057c82 */ /* 0x000fe20008000000 */
[----:B------:R-:W-:Y:S01]  /*22b0*/  UMOV UR16, 0x0 ;  /* 0x0000000000107882 */ /* 0x000fe20000000000 */
[----:B------:R-:W-:Y:S01]  /*22c0*/  UMOV UR17, 0x8100010 ;  /* 0x0810001000117882 */ /* 0x000fe20000000000 */
[----:B------:R-:W-:Y:S01]  /*22d0*/  UMOV UR8, UR19 ;  /* 0x0000001300087c82 */ /* 0x000fe20008000000 */
[----:B------:R-:W-:-:S03]  /*22e0*/  UMOV UR4, UR4 ;  /* 0x0000000400047c82 */ /* 0x000fc60008000000 */
[----:B------:R0:W-:Y:S01]  /*22f0*/  UTCHMMA tmem[UR44], gdesc[UR8], tmem[UR35], tmem[UR16], idesc[UR17], UPT ;  /* 0x00ff10082c0079ea */ /* 0x0001e2000b800023 */
[----:B------:R0:W-:Y:S01]  /*2300*/  UTCBAR [UR4], URZ ;  /* 0x000000ff040073e9 */ /* 0x0001e200080000ff */
[----:B------:R-:W-:Y:S01]  /*2310*/  NOP ;  /* 0x0000000000007918 */ /* 0x000fe20000000000 */
.L_x_11:
[----:B------:R-:W-:Y:S01]  /*2320*/  FSEL R43, R44, -INF , P2 ;  /* 0xff8000002c2b7808 */ /* 0x000fe20001000000 */
[----:B0-----:R-:W-:Y:S01]  /*2330*/  UMOV UR4, URZ ;  /* 0x000000ff00047c82 */ /* 0x001fe20008000000 */
[----:B------:R-:W-:Y:S01]  /*2340*/  FSEL R44, R46, 1, P2 ;  /* 0x3f8000002e2c7808 */ /* 0x000fe20001000000 */
[----:B------:R-:W-:Y:S06]  /*2350*/  BRA.U !UP2, `(.L_x_12) ;  /* 0x0000000d0a7c7547 */ /* 0x000fec000b800000 */
[----:B------:R-:W-:Y:S01]  /*2360*/  USHF.R.U32.HI UR8, URZ, 0x4, UR11 ;  /* 0x00000004ff087899 */ /* 0x000fe2000801160b */
[----:B------:R-:W-:Y:S01]  /*2370*/  IMAD.SHL.U32 R46, R3, 0x10, RZ ;  /* 0x00000010032e7824 */ /* 0x000fe200078e00ff */
[----:B------:R-:W-:Y:S01]  /*2380*/  USHF.R.U32.HI UR21, URZ, 0x4, UR18 ;  /* 0x00000004ff157899 */ /* 0x000fe20008011612 */
[----:B-1----:R-:W-:Y:S01]  /*2390*/  MOV R14, R43 ;  /* 0x0000002b000e7202 */ /* 0x002fe20000000f00 */
[----:B------:R-:W-:Y:S01]  /*23a0*/  USGXT.U32 UR8, UR8, 0xe ;  /* 0x0000000e0808789a */ /* 0x000fe20008000000 */
[----:B------:R-:W-:Y:S01]  /*23b0*/  IMAD.MOV.U32 R12, RZ, RZ, RZ ;  /* 0x000000ffff0c7224 */ /* 0x000fe200078e00ff */
[----:B------:R-:W-:Y:S01]  /*23c0*/  USGXT.U32 UR21, UR21, 0xe ;  /* 0x0000000e1515789a */ /* 0x000fe20008000000 */
[----:B------:R-:W-:Y:S01]  /*23d0*/  IMAD.MOV.U32 R45, RZ, RZ, R46 ;  /* 0x000000ffff2d7224 */ /* 0x000fe200078e002e */
[----:B------:R-:W-:Y:S02]  /*23e0*/  UIADD3 UR6, UPT, UPT, UR11, 0x5000, URZ ;  /* 0x000050000b067890 */ /* 0x000fe4000fffe0ff */
[----:B------:R-:W-:-:S02]  /*23f0*/  USHF.L.U32 UR33, UR33, 0x4, URZ ;  /* 0x0000000421217899 */ /* 0x000fc400080006ff */
[----:B------:R-:W-:Y:S02]  /*2400*/  UIADD3 UR18, UP3, UPT, UR8, 0x2000080, URZ ;  /* 0x0200008008127890 */ /* 0x000fe4000ff7e0ff */
[----:B------:R-:W-:Y:S01]  /*2410*/  UIADD3 UR16, UP2, UPT, UR21, 0x2, URZ ;  /* 0x0000000215107890 */ /* 0x000fe2000ff5e0ff */
[----:B------:R-:W-:Y:S01]  /*2420*/  UMOV UR5, URZ ;  /* 0x000000ff00057c82 */ /* 0x000fe20008000000 */
[----:B------:R-:W-:Y:S01]  /*2430*/  UMOV UR4, URZ ;  /* 0x000000ff00047c82 */ /* 0x000fe20008000000 */
[----:B------:R-:W-:Y:S01]  /*2440*/  USHF.R.U32.HI UR6, URZ, 0x4, UR6 ;  /* 0x00000004ff067899 */ /* 0x000fe20008011606 */
[----:B------:R-:W-:Y:S01]  /*2450*/  MOV R3, UR33 ;  /* 0x0000002100037c02 */ /* 0x000fe20008000f00 */
[----:B------:R-:W-:Y:S02]  /*2460*/  UIADD3.X UR19, UPT, UPT, UR5, 0x40004040, URZ, UP3, !UPT ;  /* 0x4000404005137890 */ /* 0x000fe40009ffe4ff */
[----:B------:R-:W-:Y:S02]  /*2470*/  UIADD3.X UR17, UPT, UPT, UR4, 0x40004040, URZ, UP2, !UPT ;  /* 0x4000404004117890 */ /* 0x000fe400097fe4ff */
[----:B------:R-:W-:-:S02]  /*2480*/  UIADD3 UR38, UP2, UPT, UR18, 0x80, URZ ;  /* 0x0000008012267890 */ /* 0x000fc4000ff5e0ff */
[----:B------:R-:W-:Y:S02]  /*2490*/  UIADD3 UR36, UP3, UPT, UR18, 0x100, URZ ;  /* 0x0000010012247890 */ /* 0x000fe4000ff7e0ff */
[----:B------:R-:W-:Y:S02]  /*24a0*/  USGXT.U32 UR32, UR6, 0xe ;  /* 0x0000000e0620789a */ /* 0x000fe40008000000 */
[----:B------:R-:W-:Y:S01]  /*24b0*/  UISETP.NE.U32.AND UP1, UPT, UR22, URZ, UPT ;  /* 0x000000ff1600728c */ /* 0x000fe2000bf25070 */
[----:B------:R-:W0:Y:S01]  /*24c0*/  LDCU UR45, c[0x0][0x3a8] ;  /* 0x00007500ff2d77ac */ /* 0x000e220008000800 */
[----:B------:R-:W-:Y:S02]  /*24d0*/  ULOP3.LUT UR24, UR8, 0x2000000, URZ, 0xfc, !UPT ;  /* 0x0200000008187892 */ /* 0x000fe4000f8efcff */
[----:B------:R-:W-:Y:S02]  /*24e0*/  UIADD3.X UR39, UPT, UPT, UR19, URZ, URZ, UP2, !UPT ;  /* 0x000000ff13277290 */ /* 0x000fe400097fe4ff */
[----:B------:R-:W-:-:S02]  /*24f0*/  UIADD3.X UR37, UPT, UPT, UR19, URZ, URZ, UP3, !UPT ;  /* 0x000000ff13257290 */ /* 0x000fc40009ffe4ff */
[----:B------:R-:W-:Y:S02]  /*2500*/  UIADD3.64 UR40, UPT, UPT, UR16, 0x2, URZ ;  /* 0x0000000210287897 */ /* 0x000fe4000fffe0ff */
[----:B------:R-:W-:Y:S01]  /*2510*/  UIADD3.64 UR42, UPT, UPT, UR16, 0x4, URZ ;  /* 0x00000004102a7897 */ /* 0x000fe2000fffe0ff */
[----:B------:R-:W-:Y:S01]  /*2520*/  UMOV UR34, 0x1 ;  /* 0x0000000100227882 */ /* 0x000fe20000000000 */
[----:B------:R-:W-:-:S10]  /*2530*/  UMOV UR6, URZ ;  /* 0x000000ff00067c82 */ /* 0x000fd40008000000 */
.L_x_17:
[----:B------:R-:W-:-:S04]  /*2540*/  IMAD.WIDE R4, R45, 0x2, R66 ;  /* 0x000000022d047825 */ /* 0x000fc800078e0242 */
[C---:B------:R-:W-:Y:S02]  /*2550*/  IMAD.WIDE R8, R45.reuse, 0x2, R62 ;  /* 0x000000022d087825 */ /* 0x040fe400078e023e */
[----:B------:R-:W2:Y:S02]  /*2560*/  LDG.E.U16 R5, desc[UR30][R4.64] ;  /* 0x0000001e04057981 */ /* 0x000ea4000c1e1500 */
[C---:B------:R-:W-:Y:S02]  /*2570*/  IMAD.WIDE R6, R45.reuse, 0x2, R64 ;  /* 0x000000022d067825 */ /* 0x040fe400078e0240 */
[----:B------:R-:W3:Y:S02]  /*2580*/  LDG.E.U16 R9, desc[UR30][R8.64] ;  /* 0x0000001e08097981 */ /* 0x000ee4000c1e1500 */
[----:B------:R-:W-:Y:S02]  /*2590*/  IMAD.WIDE R10, R45, 0x2, R60 ;  /* 0x000000022d0a7825 */ /* 0x000fe400078e023c */
[----:B------:R-:W4:Y:S04]  /*25a0*/  LDG.E.U16 R6, desc[UR30][R6.64] ;  /* 0x0000001e06067981 */ /* 0x000f28000c1e1500 */
[----:B------:R-:W5:Y:S01]  /*25b0*/  LDG.E.U16 R10, desc[UR30][R10.64] ;  /* 0x0000001e0a0a7981 */ /* 0x000f62000c1e1500 */
[----:B------:R-:W-:-:S02]  /*25c0*/  UMOV UR8, 0x1 ;  /* 0x0000000100087882 */ /* 0x000fc40000000000 */
[----:B------:R-:W-:-:S04]  /*25d0*/  @!UP0 UIADD3 UR8, UPT, UPT, -UR8, 0x100000, URZ ;  /* 0x0010000008088890 */ /* 0x000fc8000fffe1ff */
[----:B------:R-:W-:Y:S02]  /*25e0*/  @!UP0 USHF.L.U32 UR9, UR8, 0xb, URZ ;  /* 0x0000000b08098899 */ /* 0x000fe400080006ff */
[----:B------:R-:W-:Y:S01]  /*25f0*/  @!UP0 USHF.L.U32 UR8, UR8, 0x1, URZ ;  /* 0x0000000108088899 */ /* 0x000fe200080006ff */
[----:B------:R-:W-:Y:S01]  /*2600*/  VOTEU.ALL UP2, P1 ;  /* 0x0000000000ff7886 */ /* 0x000fe20000840000 */
[----:B--2---:R1:W-:Y:S04]  /*2610*/  STS.U16 [R40+UR11+0x4800], R5 ;  /* 0x0048000528007988 */ /* 0x0043e8000800040b */
[----:B---3--:R1:W-:Y:S04]  /*2620*/  STS.U16 [R40+UR11+0x4c00], R9 ;  /* 0x004c000928007988 */ /* 0x0083e8000800040b */
[----:B----4-:R1:W-:Y:S04]  /*2630*/  STS.U16 [R39+UR11+0x4a00], R6 ;  /* 0x004a000627007988 */ /* 0x0103e8000800040b */
[----:B-----5:R1:W-:Y:S01]  /*2640*/  STS.U16 [R39+UR11+0x4e00], R10 ;  /* 0x004e000a27007988 */ /* 0x0203e2000800040b */
[----:B------:R2:W-:Y:S06]  /*2650*/  MEMBAR.ALL.CTA ;  /* 0x0000000000007992 */ /* 0x0005ec0000008000 */
[----:B--2---:R-:W-:Y:S04]  /*2660*/  FENCE.VIEW.ASYNC.S ;  /* 0x00000000000073c6 */ /* 0x004fe80000000000 */
[----:B------:R-:W2:Y:S02]  /*2670*/  FENCE.VIEW.ASYNC.S ;  /* 0x00000000000073c6 */ /* 0x000ea40000000000 */
[----:B--2---:R1:W2:Y:S02]  /*2680*/  @!UP2 SYNCS.EXCH.64 URZ, [UR11+0x5810], UR8 ;  /* 0x005810080bffa5b2 */ /* 0x0042a40008000100 */
[----:B--2---:R-:W-:Y:S06]  /*2690*/  BAR.SYNC.DEFER_BLOCKING 0x0 ;  /* 0x0000000000007b1d */ /* 0x004fec0000010000 */
[----:B-1----:R-:W-:Y:S05]  /*26a0*/  BRA.U UP1, `(.L_x_13) ;  /* 0x0000000101507547 */ /* 0x002fea000b800000 */
[----:B------:R-:W-:Y:S01]  /*26b0*/  UIADD3 UR8, UPT, UPT, UR11, 0x5810, URZ ;  /* 0x000058100b087890 */ /* 0x000fe2000fffe0ff */
[----:B------:R-:W-:Y:S01]  /*26c0*/  UMOV UR25, 0x40004040 ;  /* 0x4000404000197882 */ /* 0x000fe20000000000 */
[----:B------:R-:W-:Y:S01]  /*26d0*/  UMOV UR22, UR21 ;  /* 0x0000001500167c82 */ /* 0x000fe20008000000 */
[----:B------:R-:W-:Y:S01]  /*26e0*/  UMOV UR23, 0x40004040 ;  /* 0x4000404000177882 */ /* 0x000fe20000000000 */
[----:B------:R-:W-:Y:S01]  /*26f0*/  UMOV UR26, 0x0 ;  /* 0x00000000001a7882 */ /* 0x000fe20000000000 */
[----:B------:R-:W-:Y:S01]  /*2700*/  UMOV UR27, 0x8048010 ;  /* 0x08048010001b7882 */ /* 0x000fe20000000000 */
[----:B------:R-:W-:Y:S01]  /*2710*/  UMOV UR28, 0x0 ;  /* 0x00000000001c7882 */ /* 0x000fe20000000000 */
[----:B------:R-:W-:Y:S01]  /*2720*/  UMOV UR29, 0x8048010 ;  /* 0x08048010001d7882 */ /* 0x000fe20000000000 */
[----:B------:R-:W-:Y:S01]  /*2730*/  UMOV UR46, 0x0 ;  /* 0x00000000002e7882 */ /* 0x000fe20000000000 */
[----:B------:R-:W-:Y:S01]  /*2740*/  UMOV UR47, 0x8048010 ;  /* 0x08048010002f7882 */ /* 0x000fe20000000000 */
[----:B------:R1:W-:Y:S01]  /*2750*/  UTCHMMA gdesc[UR24], gdesc[UR22], tmem[UR13], tmem[UR26], idesc[UR27], !UPT ;  /* 0x00ff1a16180075ea */ /* 0x0003e2000f80000d */
[----:B------:R-:W-:Y:S01]  /*2760*/  UMOV UR9, URZ ;  /* 0x000000ff00097c82 */ /* 0x000fe20008000000 */
[----:B------:R-:W-:Y:S01]  /*2770*/  UMOV UR48, 0x0 ;  /* 0x0000000000307882 */ /* 0x000fe20000000000 */
[----:B------:R-:W-:Y:S01]  /*2780*/  UMOV UR49, 0x8048010 ;  /* 0x0804801000317882 */ /* 0x000fe20000000000 */
[----:B------:R1:W-:Y:S01]  /*2790*/  UTCHMMA gdesc[UR18], gdesc[UR16], tmem[UR13], tmem[UR28], idesc[UR29], UPT ;  /* 0x00ff1c10120075ea */ /* 0x0003e2000b80000d */
[----:B------:R-:W-:Y:S01]  /*27a0*/  UMOV UR8, UR8 ;  /* 0x0000000800087c82 */ /* 0x000fe20008000000 */
[----:B------:R1:W-:Y:S01]  /*27b0*/  UTCHMMA gdesc[UR38], gdesc[UR40], tmem[UR13], tmem[UR46], idesc[UR47], UPT ;  /* 0x00ff2e28260075ea */ /* 0x0003e2000b80000d */
[----:B------:R1:W-:Y:S01]  /*27c0*/  UTCHMMA gdesc[UR36], gdesc[UR42], tmem[UR13], tmem[UR48], idesc[UR49], UPT ;  /* 0x00ff302a240075ea */ /* 0x0003e2000b80000d */
[----:B------:R1:W-:Y:S01]  /*27d0*/  UTCBAR [UR8], URZ ;  /* 0x000000ff080073e9 */ /* 0x0003e200080000ff */
[----:B------:R-:W-:Y:S01]  /*27e0*/  NOP ;  /* 0x0000000000007918 */ /* 0x000fe20000000000 */
.L_x_13:
[----:B------:R-:W2:Y:S02]  /*27f0*/  SYNCS.PHASECHK.TRANS64.TRYWAIT P2, [UR11+0x5810], RZ ;  /* 0x005810ffff0075a7 */ /* 0x000ea4000804110b */
[----:B--2---:R-:W-:Y:S05]  /*2800*/  @!P2 BRA `(.L_x_14) ;  /* 0x0000002000a8a947 */ /* 0x004fea0003800000 */
.L_x_23:
[----:B------:R-:W-:Y:S06]  /*2810*/  BAR.SYNC.DEFER_BLOCKING 0x0 ;  /* 0x0000000000007b1d */ /* 0x000fec0000010000 */
[----:B------:R-:W-:Y:S01]  /*2820*/  LDTM.16dp32bit_t0_t15.x8 R4, tmem[UR15] ;  /* 0x0000000f000479ee */ /* 0x000fe20008980000 */
[----:B------:R-:W2:Y:S01]  /*2830*/  LDTM.16dp32bit_t16_t31.x8 R4, tmem[UR15+0x8] ;  /* 0x0000080f000479ee */ /* 0x000ea200089a0000 */
[----:B------:R-:W3:Y:S01]  /*2840*/  @!P1 SYNCS.CCTL.IV [UR11+0x5810] ;  /* 0x00581000ff0099b1 */ /* 0x000ee2000800000b */
[----:B------:R-:W-:Y:S01]  /*2850*/  NOP ;  /* 0x0000000000007918 */ /* 0x000fe20000000000 */
[----:B0-2---:R-:W-:Y:S01]  /*2860*/  FMUL R13, R4, UR45 ;  /* 0x0000002d040d7c20 */ /* 0x005fe20008400000 */
[----:B------:R-:W-:Y:S01]  /*2870*/  FMUL R16, R5, UR45 ;  /* 0x0000002d05107c20 */ /* 0x000fe20008400000 */
[----:B------:R-:W-:Y:S01]  /*2880*/  FMUL R15, R6, UR45 ;  /* 0x0000002d060f7c20 */ /* 0x000fe20008400000 */
[----:B------:R-:W-:Y:S01]  /*2890*/  FMUL R17, R7, UR45 ;  /* 0x0000002d07117c20 */ /* 0x000fe20008400000 */
[----:B------:R-:W-:-:S03]  /*28a0*/  FMUL R18, R8, UR45 ;  /* 0x0000002d08127c20 */ /* 0x000fc60008400000 */
[----:B------:R-:W-:Y:S01]  /*28b0*/  FMNMX3 R15, R13, R16, R15, !PT ;  /* 0x000000100d0f7276 */ /* 0x000fe2000780000f */
[----:B------:R-:W-:Y:S01]  /*28c0*/  FMUL R13, R9, UR45 ;  /* 0x0000002d090d7c20 */ /* 0x000fe20008400000 */
[----:B------:R-:W-:Y:S02]  /*28d0*/  FMUL R16, R10, UR45 ;  /* 0x0000002d0a107c20 */ /* 0x000fe40008400000 */
[----:B------:R-:W-:Y:S01]  /*28e0*/  FMNMX3 R17, R15, R17, R18, !PT ;  /* 0x000000110f117276 */ /* 0x000fe20007800012 */
[----:B------:R-:W-:-:S03]  /*28f0*/  FMUL R15, R11, UR45 ;  /* 0x0000002d0b0f7c20 */ /* 0x000fc60008400000 */
[----:B------:R-:W-:-:S04]  /*2900*/  FMNMX3 R16, R17, R13, R16, !PT ;  /* 0x0000000d11107276 */ /* 0x000fc80007800010 */
[----:B------:R-:W-:-:S05]  /*2910*/  FMNMX R15, R15, R16, !PT ;  /* 0x000000100f0f7209 */ /* 0x000fca0007800000 */
[----:B------:R-:W0:Y:S02]  /*2920*/  SHFL.BFLY PT, R43, R15, 0x10, 0x1f ;  /* 0x0e001f000f2b7f89 */ /* 0x000e2400000e0000 */
[----:B0-----:R-:W-:-:S05]  /*2930*/  FMNMX3 R43, R15, R43, R14, !PT ;  /* 0x0000002b0f2b7276 */ /* 0x001fca000780000e */
[----:B------:R-:W-:Y:S01]  /*2940*/  FADD R13, -R43, R14 ;  /* 0x0000000e2b0d7221 */ /* 0x000fe20000000100 */
[--C-:B------:R-:W-:Y:S01]  /*2950*/  FFMA R5, R5, UR45, -R43.reuse ;  /* 0x0000002d05057c23 */ /* 0x100fe2000800082b */
[--C-:B------:R-:W-:Y:S01]  /*2960*/  FFMA R4, R4, UR45, -R43.reuse ;  /* 0x0000002d04047c23 */ /* 0x100fe2000800082b */
[--C-:B------:R-:W-:Y:S01]  /*2970*/  FFMA R6, R6, UR45, -R43.reuse ;  /* 0x0000002d06067c23 */ /* 0x100fe2000800082b */
[----:B------:R-:W-:Y:S01]  /*2980*/  FMUL R13, R13, 1.4426950216293334961 ;  /* 0x3fb8aa3b0d0d7820 */ /* 0x000fe20000400000 */
[----:B------:R-:W-:Y:S01]  /*2990*/  FMUL R5, R5, 1.4426950216293334961 ;  /* 0x3fb8aa3b05057820 */ /* 0x000fe20000400000 */
[----:B------:R-:W-:Y:S01]  /*29a0*/  FMUL R4, R4, 1.4426950216293334961 ;  /* 0x3fb8aa3b04047820 */ /* 0x000fe20000400000 */
[----:B------:R-:W-:Y:S01]  /*29b0*/  FMUL R6, R6, 1.4426950216293334961 ;  /* 0x3fb8aa3b06067820 */ /* 0x000fe20000400000 */
[----:B------:R0:W3:Y:S01]  /*29c0*/  MUFU.EX2 R47, R13 ;  /* 0x0000000d002f7308 */ /* 0x0000e20000000800 */
[----:B------:R-:W-:Y:S01]  /*29d0*/  FFMA R7, R7, UR45, -R43 ;  /* 0x0000002d07077c23 */ /* 0x000fe2000800082b */
[----:B------:R-:W-:-:S02]  /*29e0*/  IMAD.U32 R14, R12, -0x80000000, RZ ;  /* 0x800000000c0e7824 */ /* 0x000fc400078e00ff */
[--C-:B------:R-:W-:Y:S01]  /*29f0*/  FFMA R8, R8, UR45, -R43.reuse ;  /* 0x0000002d08087c23 */ /* 0x100fe2000800082b */
[--C-:B------:R-:W-:Y:S01]  /*2a00*/  FFMA R9, R9, UR45, -R43.reuse ;  /* 0x0000002d09097c23 */ /* 0x100fe2000800082b */
[----:B------:R-:W-:Y:S01]  /*2a10*/  FMUL R7, R7, 1.4426950216293334961 ;  /* 0x3fb8aa3b07077820 */ /* 0x000fe20000400000 */
[--C-:B------:R-:W-:Y:S01]  /*2a20*/  FFMA R10, R10, UR45, -R43.reuse ;  /* 0x0000002d0a0a7c23 */ /* 0x100fe2000800082b */
[----:B------:R-:W-:Y:S01]  /*2a30*/  FMUL R8, R8, 1.4426950216293334961 ;  /* 0x3fb8aa3b08087820 */ /* 0x000fe20000400000 */
[----:B------:R2:W-:Y:S01]  /*2a40*/  MUFU.EX2 R56, R4 ;  /* 0x0000000400387308 */ /* 0x0005e20000000800 */
[----:B------:R-:W-:Y:S01]  /*2a50*/  FMUL R9, R9, 1.4426950216293334961 ;  /* 0x3fb8aa3b09097820 */ /* 0x000fe20000400000 */
[----:B------:R-:W-:Y:S01]  /*2a60*/  FFMA R11, R11, UR45, -R43 ;  /* 0x0000002d0b0b7c23 */ /* 0x000fe2000800082b */
[----:B------:R-:W-:Y:S01]  /*2a70*/  FMUL R10, R10, 1.4426950216293334961 ;  /* 0x3fb8aa3b0a0a7820 */ /* 0x000fe20000400000 */
[----:B0-----:R-:W-:-:S04]  /*2a80*/  IMAD.WIDE R12, R3, 0x2, R54 ;  /* 0x00000002030c7825 */ /* 0x001fc800078e0236 */
[----:B------:R-:W0:Y:S01]  /*2a90*/  MUFU.EX2 R5, R5 ;  /* 0x0000000500057308 */ /* 0x000e220000000800 */
[----:B---3--:R3:W-:Y:S01]  /*2aa0*/  STSM.16.M88 [R38+0x4800], R47 ;  /* 0x0048002f26007844 */ /* 0x0087e20000000000 */
[----:B--2---:R-:W-:Y:S01]  /*2ab0*/  FMUL R4, R11, 1.4426950216293334961 ;  /* 0x3fb8aa3b0b047820 */ /* 0x004fe20000400000 */
[----:B------:R-:W-:Y:S06]  /*2ac0*/  BAR.SYNC.DEFER_BLOCKING 0x0 ;  /* 0x0000000000007b1d */ /* 0x000fec0000010000 */
[----:B------:R0:W2:Y:S08]  /*2ad0*/  MUFU.EX2 R57, R6 ;  /* 0x0000000600397308 */ /* 0x0000b00000000800 */
[----:B------:R-:W4:Y:S01]  /*2ae0*/  MUFU.EX2 R16, R7 ;  /* 0x0000000700107308 */ /* 0x000f220000000800 */
[----:B0-----:R-:W-:-:S07]  /*2af0*/  FADD R6, R56, R5 ;  /* 0x0000000538067221 */ /* 0x001fce0000000000 */
[----:B------:R-:W0:Y:S01]  /*2b00*/  MUFU.EX2 R17, R8 ;  /* 0x0000000800117308 */ /* 0x000e220000000800 */
[----:B--2---:R-:W-:Y:S01]  /*2b10*/  FADD R6, R57, R6 ;  /* 0x0000000639067221 */ /* 0x004fe20000000000 */
[----:B------:R3:W2:Y:S01]  /*2b20*/  LDSM.16.M88 R69, [R42+UR11+0x4800] ;  /* 0x0048000b2a45783b */ /* 0x0006a20008000000 */
[----:B------:R-:W5:Y:S05]  /*2b30*/  SYNCS.PHASECHK.TRANS64.TRYWAIT P2, [UR14], R14 ;  /* 0x0000000eff0075a7 */ /* 0x000f6a000804110e */
[----:B------:R1:W3:Y:S01]  /*2b40*/  MUFU.EX2 R58, R9 ;  /* 0x00000009003a7308 */ /* 0x0002e20000000800 */
[----:B----4-:R-:W-:-:S07]  /*2b50*/  FADD R6, R16, R6 ;  /* 0x0000000610067221 */ /* 0x010fce0000000000 */
[----:B------:R4:W4:Y:S01]  /*2b60*/  MUFU.EX2 R59, R10 ;  /* 0x0000000a003b7308 */ /* 0x0009220000000800 */
[----:B0-----:R-:W-:Y:S01]  /*2b70*/  FADD R6, R17, R6 ;  /* 0x0000000611067221 */ /* 0x001fe20000000000 */
[----:B-1----:R-:W-:-:S06]  /*2b80*/  IMAD.WIDE R8, R3, 0x2, R50 ;  /* 0x0000000203087825 */ /* 0x002fcc00078e0232 */
[----:B------:R-:W0:Y:S01]  /*2b90*/  MUFU.EX2 R4, R4 ;  /* 0x0000000400047308 */ /* 0x000e220000000800 */
[----:B---3--:R-:W-:Y:S01]  /*2ba0*/  FADD R6, R58, R6 ;  /* 0x000000063a067221 */ /* 0x008fe20000000000 */
[----:B----4-:R-:W-:-:S04]  /*2bb0*/  IMAD.WIDE R10, R3, 0x2, R52 ;  /* 0x00000002030a7825 */ /* 0x010fc800078e0234 */
[----:B------:R-:W-:-:S04]  /*2bc0*/  FADD R6, R59, R6 ;  /* 0x000000063b067221 */ /* 0x000fc80000000000 */
[----:B0-----:R-:W-:Y:S01]  /*2bd0*/  FADD R68, R4, R6 ;  /* 0x0000000604447221 */ /* 0x001fe20000000000 */
[----:B------:R-:W-:-:S04]  /*2be0*/  IMAD.WIDE R6, R3, 0x2, R48 ;  /* 0x0000000203067825 */ /* 0x000fc800078e0230 */
[----:B------:R0:W1:Y:S01]  /*2bf0*/  SHFL.BFLY PT, R15, R68, 0x10, 0x1f ;  /* 0x0e001f00440f7f89 */ /* 0x00006200000e0000 */
[----:B--2--5:R-:W-:Y:S05]  /*2c00*/  @!P2 BRA `(.L_x_15) ;  /* 0x0000001c00b4a947 */ /* 0x024fea0003800000 */
.L_x_24:
[----:B------:R-:W2:Y:S04]  /*2c10*/  LDG.E.U16 R70, desc[UR30][R12.64] ;  /* 0x0000001e0c467981 */ /* 0x000ea8000c1e1500 */
[----:B------:R-:W3:Y:S04]  /*2c20*/  LDG.E.U16 R72, desc[UR30][R10.64] ;  /* 0x0000001e0a487981 */ /* 0x000ee8000c1e1500 */
[----:B------:R-:W4:Y:S04]  /*2c30*/  LDG.E.U16 R74, desc[UR30][R8.64] ;  /* 0x0000001e084a7981 */ /* 0x000f28000c1e1500 */
[----:B------:R-:W5:Y:S01]  /*2c40*/  LDG.E.U16 R76, desc[UR30][R6.64] ;  /* 0x0000001e064c7981 */ /* 0x000f62000c1e1500 */
[----:B------:R-:W-:Y:S01]  /*2c50*/  F2FP.F16.F32.PACK_AB R56, R5, R56 ;  /* 0x000000380538723e */ /* 0x000fe200000000ff */
[----:B01----:R-:W-:Y:S01]  /*2c60*/  FADD R68, R68, R15 ;  /* 0x0000000f44447221 */ /* 0x003fe20000000000 */
[----:B------:R-:W-:Y:S01]  /*2c70*/  F2FP.F16.F32.PACK_AB R57, R16, R57 ;  /* 0x000000391039723e */ /* 0x000fe200000000ff */
[----:B------:R-:W-:Y:S01]  /*2c80*/  ULEA UR14, UR34, UR11, 0x3 ;  /* 0x0000000b220e7291 */ /* 0x000fe2000f8e18ff */
[----:B------:R-:W-:Y:S01]  /*2c90*/  F2FP.F16.F32.PACK_AB R58, R58, R17 ;  /* 0x000000113a3a723e */ /* 0x000fe200000000ff */
[----:B------:R-:W-:Y:S01]  /*2ca0*/  UMOV UR4, UR5 ;  /* 0x0000000500047c82 */ /* 0x000fe20008000000 */
[----:B------:R-:W-:Y:S01]  /*2cb0*/  F2FP.F16.F32.PACK_AB R59, R4, R59 ;  /* 0x0000003b043b723e */ /* 0x000fe200000000ff */
[----:B------:R-:W-:-:S03]  /*2cc0*/  UIADD3 UR14, UPT, UPT, UR14, 0x5800, URZ ;  /* 0x000058000e0e7890 */ /* 0x000fc6000fffe0ff */
[----:B------:R-:W-:Y:S01]  /*2cd0*/  STTM.16dp32bit_t0_t15.x4 tmem[UR7], R56 ;  /* 0x00000038000079ed */ /* 0x000fe20008900007 */
[----:B------:R-:W-:Y:S01]  /*2ce0*/  STTM.16dp32bit_t16_t31.x4 tmem[UR7+0x4], R56 ;  /* 0x00000438000079ed */ /* 0x000fe20008920007 */
[----:B--2---:R0:W-:Y:S04]  /*2cf0*/  STS.U16 [R41+UR11+0x5000], R70 ;  /* 0x0050004629007988 */ /* 0x0041e8000800040b */
[----:B---3--:R0:W-:Y:S04]  /*2d00*/  STS.U16 [R41+UR11+0x5200], R72 ;  /* 0x0052004829007988 */ /* 0x0081e8000800040b */
[----:B----4-:R0:W-:Y:S04]  /*2d10*/  STS.U16 [R41+UR11+0x5400], R74 ;  /* 0x0054004a29007988 */ /* 0x0101e8000800040b */
[----:B-----5:R0:W-:Y:S01]  /*2d20*/  STS.U16 [R41+UR11+0x5600], R76 ;  /* 0x0056004c29007988 */ /* 0x0201e2000800040b */
[----:B------:R-:W1:Y:S02]  /*2d30*/  FENCE.VIEW.ASYNC.T ;  /* 0x00000000000073c6 */ /* 0x000e640000000200 */
[----:B-1----:R-:W-:Y:S06]  /*2d40*/  BAR.SYNC.DEFER_BLOCKING 0x0 ;  /* 0x0000000000007b1d */ /* 0x002fec0000010000 */
[----:B------:R-:W1:Y:S01]  /*2d50*/  LDTM.x32 R4, tmem[UR12] ;  /* 0x0000000c000479ee */ /* 0x000e6200082c0000 */
[----:B------:R-:W-:Y:S01]  /*2d60*/  NOP ;  /* 0x0000000000007918 */ /* 0x000fe20000000000 */
[C---:B-1----:R-:W-:Y:S01]  /*2d70*/  FMUL R4, R69.reuse, R4 ;  /* 0x0000000445047220 */ /* 0x042fe20000400000 */
        /* <DEDUP_REMOVED lines=31> */
[----:B------:R0:W-:Y:S01]  /*2f70*/  STTM.x32 tmem[UR12], R4 ;  /* 0x00000004000079ed */ /* 0x0001e200082c000c */
[----:B------:R-:W1:Y:S02]  /*2f80*/  FENCE.VIEW.ASYNC.T ;  /* 0x00000000000073c6 */ /* 0x000e640000000200 */
[----:B-1----:R-:W-:Y:S06]  /*2f90*/  BAR.SYNC.DEFER_BLOCKING 0x0 ;  /* 0x0000000000007b1d */ /* 0x002fec0000010000 */
[----:B------:R1:W-:Y:S06]  /*2fa0*/  MEMBAR.ALL.CTA ;  /* 0x0000000000007992 */ /* 0x0003ec0000008000 */
[----:B-1----:R-:W1:Y:S02]  /*2fb0*/  FENCE.VIEW.ASYNC.S ;  /* 0x00000000000073c6 */ /* 0x002e640000000000 */
[----:B-1----:R-:W-:Y:S06]  /*2fc0*/  BAR.SYNC.DEFER_BLOCKING 0x0 ;  /* 0x0000000000007b1d */ /* 0x002fec0000010000 */
[----:B------:R-:W-:Y:S05]  /*2fd0*/  BRA.U UP1, `(.L_x_16) ;  /* 0x0000000101287547 */ /* 0x000fea000b800000 */
[----:B------:R-:W-:Y:S01]  /*2fe0*/  UMOV UR8, UR14 ;  /* 0x0000000e00087c82 */ /* 0x000fe20008000000 */
[----:B------:R-:W-:Y:S01]  /*2ff0*/  UMOV UR9, URZ ;  /* 0x000000ff00097c82 */ /* 0x000fe20008000000 */
[----:B------:R-:W-:Y:S01]  /*3000*/  UMOV UR22, UR32 ;  /* 0x0000002000167c82 */ /* 0x000fe20008000000 */
[----:B------:R-:W-:Y:S01]  /*3010*/  UMOV UR23, 0xc0004010 ;  /* 0xc000401000177882 */ /* 0x000fe20000000000 */
[----:B------:R-:W-:Y:S01]  /*3020*/  UMOV UR26, 0x0 ;  /* 0x00000000001a7882 */ /* 0x000fe20000000000 */
[----:B------:R-:W-:Y:S01]  /*3030*/  UMOV UR27, 0x8100010 ;  /* 0x08100010001b7882 */ /* 0x000fe20000000000 */
[----:B------:R-:W-:Y:S01]  /*3040*/  UMOV UR5, UR8 ;  /* 0x0000000800057c82 */ /* 0x000fe20008000000 */
[----:B------:R1:W-:Y:S01]  /*3050*/  UTCHMMA tmem[UR44], gdesc[UR22], tmem[UR35], tmem[UR26], idesc[UR27], UPT ;  /* 0x00ff1a162c0079ea */ /* 0x0003e2000b800023 */
[----:B------:R1:W-:Y:S01]  /*3060*/  UTCBAR [UR5], URZ ;  /* 0x000000ff050073e9 */ /* 0x0003e200080000ff */
[----:B------:R-:W-:Y:S02]  /*3070*/  NOP ;  /* 0x0000000000007918 */ /* 0x000fe40000000000 */
.L_x_16:
[----:B------:R-:W-:Y:S01]  /*3080*/  UIADD3 UR34, UPT, UPT, UR34, 0x1, URZ ;  /* 0x0000000122227890 */ /* 0x000fe2000fffe0ff */
[----:B------:R-:W-:Y:S01]  /*3090*/  FFMA R44, R47, R44, R68 ;  /* 0x0000002c2f2c7223 */ /* 0x000fe20000000044 */
[----:B------:R-:W-:Y:S01]  /*30a0*/  UIADD3 UR6, UPT, UPT, UR6, 0x10, URZ ;  /* 0x0000001006067890 */ /* 0x000fe2000fffe0ff */
[----:B------:R-:W-:Y:S01]  /*30b0*/  VIADD R3, R3, UR33 ;  /* 0x0000002103037c36 */ /* 0x000fe20008000000 */
[----:B------:R-:W-:Y:S01]  /*30c0*/  UISETP.GT.AND UP2, UPT, UR34, 0x1, UPT ;  /* 0x000000012200788c */ /* 0x000fe2000bf44270 */
[----:B------:R-:W-:Y:S01]  /*30d0*/  IADD3 R45, PT, PT, R46, R45, RZ ;  /* 0x0000002d2e2d7210 */ /* 0x000fe20007ffe0ff */
[----:B0-----:R-:W-:Y:S02]  /*30e0*/  IMAD.U32 R12, RZ, RZ, UR4 ;  /* 0x00000004ff0c7e24 */ /* 0x001fe4000f8e00ff */
[----:B-1----:R-:W-:Y:S01]  /*30f0*/  USEL UR5, URZ, 0x1, !UP2 ;  /* 0x00000001ff057887 */ /* 0x002fe2000d000000 */
[----:B------:R-:W-:Y:S01]  /*3100*/  IMAD.MOV.U32 R14, RZ, RZ, R43 ;  /* 0x000000ffff0e7224 */ /* 0x000fe200078e002b */
[----:B------:R-:W-:-:S02]  /*3110*/  USEL UR34, UR34, URZ, !UP2 ;  /* 0x000000ff22227287 */ /* 0x000fc4000d000000 */
[----:B------:R-:W-:Y:S02]  /*3120*/  UISETP.GE.AND UP2, UPT, UR6, UR20, UPT ;  /* 0x000000140600728c */ /* 0x000fe4000bf46270 */
[----:B------:R-:W-:-:S07]  /*3130*/  ULOP3.LUT UR5, UR4, UR5, URZ, 0x3c, !UPT ;  /* 0x0000000504057292 */ /* 0x000fce000f8e3cff */
[----:B------:R-:W-:Y:S05]  /*3140*/  BRA.U !UP2, `(.L_x_17) ;  /* 0xfffffff10afc7547 */ /* 0x000fea000b83ffff */
.L_x_12:
[----:B------:R-:W0:Y:S01]  /*3150*/  LDCU UR5, c[0x0][0x3f0] ;  /* 0x00007e00ff0577ac */ /* 0x000e220008000800 */
[----:B------:R-:W-:Y:S01]  /*3160*/  MOV R49, R44 ;  /* 0x0000002c00317202 */ /* 0x000fe20000000f00 */
[----:B0-----:R-:W-:-:S09]  /*3170*/  UISETP.GE.AND UP0, UPT, UR5, 0x1, UPT ;  /* 0x000000010500788c */ /* 0x001fd2000bf06270 */
[----:B------:R-:W-:Y:S05]  /*3180*/  BRA.U !UP0, `(.L_x_18) ;  /* 0x0000000108107547 */ /* 0x000fea000b800000 */
[----:B------:R-:W-:-:S06]  /*3190*/  USHF.L.U32 UR4, UR4, 0x1f, URZ ;  /* 0x0000001f04047899 */ /* 0x000fcc00080006ff */
[----:B------:R-:W-:-:S04]  /*31a0*/  IMAD.U32 R3, RZ, RZ, UR4 ;  /* 0x00000004ff037e24 */ /* 0x000fc8000f8e00ff */
[----:B------:R-:W0:Y:S02]  /*31b0*/  SYNCS.PHASECHK.TRANS64.TRYWAIT P2, [UR14], R3 ;  /* 0x00000003ff0075a7 */ /* 0x000e24000804110e */
[----:B0-----:R-:W-:Y:S05]  /*31c0*/  @!P2 BRA `(.L_x_19) ;  /* 0x000000180050a947 */ /* 0x001fea0003800000 */
.L_x_18:
[----:B------:R-:W-:Y:S01]  /*31d0*/  BAR.SYNC.DEFER_BLOCKING 0x0 ;  /* 0x0000000000007b1d */ /* 0x000fe20000010000 */
[----:B------:R-:W-:Y:S01]  /*31e0*/  FSETP.GEU.AND P3, PT, R49, 1.175494350822287508e-38, PT ;  /* 0x008000003100780b */ /* 0x000fe20003f6e000 */
[----:B------:R-:W-:Y:S01]  /*31f0*/  HFMA2 R45, -RZ, RZ, 1.443359375, -0.2030029296875 ;  /* 0x3dc6b27fff2d7431 */ /* 0x000fe200000001ff */
[--C-:B------:R-:W-:Y:S02]  /*3200*/  SHF.R.U32.HI R3, RZ, 0x2, R0.reuse ;  /* 0x00000002ff037819 */ /* 0x100fe40000011600 */
[C---:B------:R-:W-:Y:S01]  /*3210*/  LOP3.LUT R46, R0.reuse, 0x7f, RZ, 0xc0, !PT ;  /* 0x0000007f002e7812 */ /* 0x040fe200078ec0ff */
[----:B------:R-:W0:Y:S01]  /*3220*/  LDCU.64 UR4, c[0x0][0x3e0] ;  /* 0x00007c00ff0477ac */ /* 0x000e220008000a00 */
[----:B------:R-:W-:Y:S02]  /*3230*/  LOP3.LUT R41, R3, 0x38, RZ, 0xc0, !PT ;  /* 0x0000003803297812 */ /* 0x000fe400078ec0ff */
[----:B------:R-:W-:Y:S02]  /*3240*/  LOP3.LUT R3, R0, 0x80, RZ, 0xc0, !PT ;  /* 0x0000008000037812 */ /* 0x000fe400078ec0ff */
[----:B------:R-:W-:Y:S01]  /*3250*/  SHF.R.U32.HI R48, RZ, 0x1, R0 ;  /* 0x00000001ff307819 */ /* 0x000fe20000011600 */
[----:B------:R-:W2:Y:S02]  /*3260*/  @!P1 SYNCS.CCTL.IV [UR11+0x5800] ;  /* 0x00580000ff0099b1 */ /* 0x000ea4000800000b */
[----:B--2---:R-:W-:Y:S01]  /*3270*/  BAR.SYNC.DEFER_BLOCKING 0x0 ;  /* 0x0000000000007b1d */ /* 0x004fe20000010000 */
[----:B0-----:R-:W-:-:S05]  /*3280*/  UIMAD UR4, UR10, UR4, URZ ;  /* 0x000000040a0472a4 */ /* 0x001fca000f8e02ff */
[----:B------:R-:W0:Y:S02]  /*3290*/  @!P1 SYNCS.CCTL.IV [UR11+0x5808] ;  /* 0x00580800ff0099b1 */ /* 0x000e24000800000b */
[----:B0-----:R0:W-:Y:S01]  /*32a0*/  STSM.16.M88 [R38], R49 ;  /* 0x0000003126007844 */ /* 0x0011e20000000000 */
[----:B------:R-:W-:Y:S01]  /*32b0*/  BAR.SYNC.DEFER_BLOCKING 0x0 ;  /* 0x0000000000007b1d */ /* 0x000fe20000010000 */
[----:B0-----:R-:W-:-:S05]  /*32c0*/  @!P3 FMUL R49, R49, 8388608 ;  /* 0x4b0000003131b820 */ /* 0x001fca0000400000 */
[----:B-1----:R-:W0:Y:S01]  /*32d0*/  LDTM.x32 R4, tmem[UR12] ;  /* 0x0000000c000479ee */ /* 0x002e2200082c0000 */
[C---:B------:R-:W-:Y:S01]  /*32e0*/  VIADD R38, R49.reuse, 0xc0cafb0d ;  /* 0xc0cafb0d31267836 */ /* 0x040fe20000000000 */
[----:B------:R-:W-:-:S04]  /*32f0*/  FSETP.NEU.AND P4, PT, R49, RZ, PT ;  /* 0x000000ff3100720b */ /* 0x000fc80003f8d000 */
[----:B------:R-:W-:-:S05]  /*3300*/  LOP3.LUT R40, R38, 0xff800000, RZ, 0xc0, !PT ;  /* 0xff80000026287812 */ /* 0x000fca00078ec0ff */
[----:B------:R-:W-:Y:S01]  /*3310*/  IMAD.IADD R38, R49, 0x1, -R40 ;  /* 0x0000000131267824 */ /* 0x000fe200078e0a28 */
[----:B------:R1:W2:Y:S01]  /*3320*/  LDSM.16.M88 R39, [R42+UR11] ;  /* 0x0000000b2a27783b */ /* 0x0002a20008000000 */
[----:B------:R-:W-:Y:S01]  /*3330*/  NOP ;  /* 0x0000000000007918 */ /* 0x000fe20000000000 */
[----:B-1----:R-:W-:Y:S02]  /*3340*/  LOP3.LUT R42, R41, 0x1f, R0, 0xf8, !PT ;  /* 0x0000001f292a7812 */ /* 0x002fe400078ef800 */
[----:B------:R-:W-:-:S03]  /*3350*/  LEA R41, R3, UR11, 0x5 ;  /* 0x0000000b03297c11 */ /* 0x000fc6000f8e28ff */
[----:B------:R-:W-:Y:S02]  /*3360*/  IMAD.SHL.U32 R0, R42, 0x10, RZ ;  /* 0x000000102a007824 */ /* 0x000fe400078e00ff */
[----:B------:R-:W-:Y:S01]  /*3370*/  FADD R42, R38, -1 ;  /* 0xbf800000262a7421 */ /* 0x000fe20000000000 */
[----:B------:R-:W-:-:S03]  /*3380*/  LEA R38, R46, R41, 0x4 ;  /* 0x000000292e267211 */ /* 0x000fc600078e20ff */
[----:B------:R-:W-:Y:S01]  /*3390*/  FFMA.FTZ R3, R42, R45, -0.16845393180847167969 ;  /* 0xbe2c7f302a037423 */ /* 0x000fe2000001002d */
[----:B------:R-:W-:-:S03]  /*33a0*/  LOP3.LUT R47, R0, 0x1b0, RZ, 0xc0, !PT ;  /* 0x000001b0002f7812 */ /* 0x000fc600078ec0ff */
[----:B------:R-:W-:Y:S01]  /*33b0*/  FFMA.FTZ R41, R42, R3, 0.1716887056827545166 ;  /* 0x3e2fcf2a2a297423 */ /* 0x000fe20000010003 */
[----:B------:R-:W-:-:S03]  /*33c0*/  LOP3.LUT R3, R47, 0x40, R48, 0xf8, !PT ;  /* 0x000000402f037812 */ /* 0x000fc600078ef830 */
[----:B------:R-:W-:-:S04]  /*33d0*/  FFMA.FTZ R41, R42, R41, -0.17900948226451873779 ;  /* 0xbe374e432a297423 */ /* 0x000fc80000010029 */
[----:B------:R-:W-:-:S04]  /*33e0*/  FFMA.FTZ R41, R42, R41, 0.20512372255325317383 ;  /* 0x3e520bf42a297423 */ /* 0x000fc80000010029 */
[----:B------:R-:W-:-:S04]  /*33f0*/  FFMA.FTZ R41, R42, R41, -0.24046532809734344482 ;  /* 0xbe763c8b2a297423 */ /* 0x000fc80000010029 */
[C---:B------:R-:W-:Y:S01]  /*3400*/  FFMA.FTZ R41, R42.reuse, R41, 0.28857114911079406738 ;  /* 0x3e93bf992a297423 */ /* 0x040fe20000010029 */
[----:B0-----:R-:W-:Y:S01]  /*3410*/  BAR.SYNC.DEFER_BLOCKING 0x0 ;  /* 0x0000000000007b1d */ /* 0x001fe20000010000 */
[C---:B--2---:R-:W-:Y:S02]  /*3420*/  FSETP.GT.AND P1, PT, |R39|.reuse, 8.50705917302346158658e+37, PT ;  /* 0x7e8000002700780b */ /* 0x044fe40003f24200 */
[----:B------:R-:W-:Y:S01]  /*3430*/  FSETP.GEU.AND P2, PT, |R39|, 1.175494350822287508e-38, PT ;  /* 0x008000002700780b */ /* 0x000fe20003f4e200 */
[----:B------:R-:W-:-:S04]  /*3440*/  FFMA.FTZ R41, R42, R41, -0.36067417263984680176 ;  /* 0xbeb8aa492a297423 */ /* 0x000fc80000010029 */
[----:B------:R-:W-:-:S04]  /*3450*/  FFMA.FTZ R41, R42, R41, 0.48089820146560668945 ;  /* 0x3ef6384a2a297423 */ /* 0x000fc80000010029 */
[----:B------:R-:W-:Y:S01]  /*3460*/  FFMA.FTZ R47, R42, R41, -0.72134751081466674805 ;  /* 0xbf38aa3b2a2f7423 */ /* 0x000fe20000010029 */
[----:B------:R-:W-:Y:S01]  /*3470*/  I2FP.F32.S32 R41, R40 ;  /* 0x0000002800297245 */ /* 0x000fe20000201400 */
[----:B------:R-:W-:Y:S01]  /*3480*/  @P1 FMUL R39, R39, 0.25 ;  /* 0x3e80000027271820 */ /* 0x000fe20000400000 */
[----:B------:R-:W-:Y:S01]  /*3490*/  @P1 FMUL R4, R4, 0.25 ;  /* 0x3e80000004041820 */ /* 0x000fe20000400000 */
[----:B------:R-:W-:Y:S01]  /*34a0*/  @P1 FMUL R6, R6, 0.25 ;  /* 0x3e80000006061820 */ /* 0x000fe20000400000 */
[----:B------:R-:W-:Y:S01]  /*34b0*/  @P1 FMUL R8, R8, 0.25 ;  /* 0x3e80000008081820 */ /* 0x000fe20000400000 */
[----:B------:R-:W-:Y:S01]  /*34c0*/  @!P2 FMUL R39, R39, 16777216 ;  /* 0x4b8000002727a820 */ /* 0x000fe20000400000 */
[----:B------:R-:W-:Y:S01]  /*34d0*/  @!P2 FMUL R4, R4, 16777216 ;  /* 0x4b8000000404a820 */ /* 0x000fe20000400000 */
[----:B------:R-:W-:Y:S01]  /*34e0*/  @!P2 FMUL R6, R6, 16777216 ;  /* 0x4b8000000606a820 */ /* 0x000fe20000400000 */
[----:B------:R-:W-:Y:S01]  /*34f0*/  @P1 FMUL R10, R10, 0.25 ;  /* 0x3e8000000a0a1820 */ /* 0x000fe20000400000 */
[----:B------:R-:W-:Y:S01]  /*3500*/  @!P2 FMUL R8, R8, 16777216 ;  /* 0x4b8000000808a820 */ /* 0x000fe20000400000 */
[----:B------:R-:W-:Y:S01]  /*3510*/  @P1 FMUL R5, R5, 0.25 ;  /* 0x3e80000005051820 */ /* 0x000fe20000400000 */
[----:B------:R-:W0:Y:S01]  /*3520*/  MUFU.RCP R39, R39 ;  /* 0x0000002700277308 */ /* 0x000e220000001000 */
[----:B------:R-:W-:Y:S01]  /*3530*/  @!P2 FMUL R10, R10, 16777216 ;  /* 0x4b8000000a0aa820 */ /* 0x000fe20000400000 */
[----:B------:R-:W-:Y:S01]  /*3540*/  @P1 FMUL R12, R12, 0.25 ;  /* 0x3e8000000c0c1820 */ /* 0x000fe20000400000 */
        /* <DEDUP_REMOVED lines=10> */
[----:B------:R-:W-:Y:S01]  /*35f0*/  @!P2 FMUL R5, R5, 16777216 ;  /* 0x4b8000000505a820 */ /* 0x000fe20000400000 */
[----:B------:R-:W-:Y:S01]  /*3600*/  @!P2 FMUL R12, R12, 16777216 ;  /* 0x4b8000000c0ca820 */ /* 0x000fe20000400000 */
[----:B------:R-:W-:Y:S01]  /*3610*/  @!P2 FMUL R7, R7, 16777216 ;  /* 0x4b8000000707a820 */ /* 0x000fe20000400000 */
[----:B------:R-:W-:Y:S01]  /*3620*/  @!P2 FMUL R9, R9, 16777216 ;  /* 0x4b8000000909a820 */ /* 0x000fe20000400000 */
[C---:B0-----:R-:W-:Y:S01]  /*3630*/  FMUL R44, R39.reuse, R4 ;  /* 0x00000004272c7220 */ /* 0x041fe20000400000 */
[C---:B------:R-:W-:Y:S01]  /*3640*/  FMUL R45, R39.reuse, R6 ;  /* 0x00000006272d7220 */ /* 0x040fe20000400000 */
[----:B------:R-:W-:Y:S01]  /*3650*/  FSEL R4, RZ, -23, P3 ;  /* 0xc1b80000ff047808 */ /* 0x000fe20001800000 */
[----:B------:R-:W-:Y:S01]  /*3660*/  FMUL R10, R39, R10 ;  /* 0x0000000a270a7220 */ /* 0x000fe20000400000 */
[----:B------:R-:W-:Y:S01]  /*3670*/  @!P2 FMUL R11, R11, 16777216 ;  /* 0x4b8000000b0ba820 */ /* 0x000fe20000400000 */
[----:B------:R-:W-:Y:S01]  /*3680*/  @!P2 FMUL R14, R14, 16777216 ;  /* 0x4b8000000e0ea820 */ /* 0x000fe20000400000 */
[----:B------:R-:W-:Y:S01]  /*3690*/  F2FP.F16.F32.PACK_AB R44, R45, R44 ;  /* 0x0000002c2d2c723e */ /* 0x000fe200000000ff */
[----:B------:R-:W-:Y:S01]  /*36a0*/  FMUL R45, R39, R8 ;  /* 0x00000008272d7220 */ /* 0x000fe20000400000 */
[----:B------:R-:W-:Y:S01]  /*36b0*/  @!P2 FMUL R16, R16, 16777216 ;  /* 0x4b8000001010a820 */ /* 0x000fe20000400000 */
[----:B------:R-:W-:Y:S01]  /*36c0*/  @!P2 FMUL R18, R18, 16777216 ;  /* 0x4b8000001212a820 */ /* 0x000fe20000400000 */
[----:B------:R-:W-:Y:S01]  /*36d0*/  @!P2 FMUL R13, R13, 16777216 ;  /* 0x4b8000000d0da820 */ /* 0x000fe20000400000 */
[----:B------:R-:W-:Y:S01]  /*36e0*/  @!P2 FMUL R15, R15, 16777216 ;  /* 0x4b8000000f0fa820 */ /* 0x000fe20000400000 */
[----:B------:R-:W-:Y:S01]  /*36f0*/  @!P2 FMUL R17, R17, 16777216 ;  /* 0x4b8000001111a820 */ /* 0x000fe20000400000 */
[----:B------:R-:W-:Y:S01]  /*3700*/  @!P2 FMUL R19, R19, 16777216 ;  /* 0x4b8000001313a820 */ /* 0x000fe20000400000 */
[----:B------:R-:W-:Y:S01]  /*3710*/  FFMA.FTZ R8, R41, 1.1920928955078125e-07, R4 ;  /* 0x3400000029087823 */ /* 0x000fe20000010004 */
[C---:B------:R-:W-:Y:S01]  /*3720*/  FMUL R4, R39.reuse, R5 ;  /* 0x0000000527047220 */ /* 0x040fe20000400000 */
[C---:B------:R-:W-:Y:S01]  /*3730*/  FMUL R46, R39.reuse, R12 ;  /* 0x0000000c272e7220 */ /* 0x040fe20000400000 */
[----:B------:R-:W-:Y:S01]  /*3740*/  F2FP.F16.F32.PACK_AB R45, R10, R45 ;  /* 0x0000002d0a2d723e */ /* 0x000fe200000000ff */
        /* <DEDUP_REMOVED lines=9> */
[----:B------:R-:W-:Y:S01]  /*37e0*/  FMUL R12, R39, R19 ;  /* 0x00000013270c7220 */ /* 0x000fe20000400000 */
[----:B------:R-:W-:Y:S01]  /*37f0*/  FMUL R51, R42, R47 ;  /* 0x0000002f2a337220 */ /* 0x000fe20000400000 */
[----:B------:R-:W0:Y:S01]  /*3800*/  LDC.64 R40, c[0x0][0x398] ;  /* 0x0000e600ff287b82 */ /* 0x000e220000000a00 */
[----:B------:R-:W-:Y:S01]  /*3810*/  F2FP.F16.F32.PACK_AB R4, R7, R4 ;  /* 0x000000040704723e */ /* 0x000fe200000000ff */
[----:B------:R-:W-:Y:S01]  /*3820*/  IMAD R9, R37, UR5, RZ ;  /* 0x0000000525097c24 */ /* 0x000fe2000f8e02ff */
[----:B------:R-:W-:Y:S01]  /*3830*/  F2FP.F16.F32.PACK_AB R5, R6, R5 ;  /* 0x000000050605723e */ /* 0x000fe200000000ff */
[----:B------:R-:W-:Y:S01]  /*3840*/  FMUL R51, R42, R51 ;  /* 0x000000332a337220 */ /* 0x000fe20000400000 */
[----:B------:R-:W-:Y:S01]  /*3850*/  F2FP.F16.F32.PACK_AB R46, R53, R46 ;  /* 0x0000002e352e723e */ /* 0x000fe200000000ff */
[----:B------:R-:W-:Y:S01]  /*3860*/  @P1 FMUL R20, R20, 0.25 ;  /* 0x3e80000014141820 */ /* 0x000fe20000400000 */
[----:B------:R-:W-:Y:S01]  /*3870*/  F2FP.F16.F32.PACK_AB R47, R55, R16 ;  /* 0x00000010372f723e */ /* 0x000fe200000000ff */
[----:B------:R-:W-:Y:S01]  /*3880*/  FFMA.FTZ R51, R42, 1.4426950216293334961, R51 ;  /* 0x3fb8aa3b2a337823 */ /* 0x000fe20000010033 */
[----:B------:R-:W-:Y:S01]  /*3890*/  F2FP.F16.F32.PACK_AB R6, R10, R13 ;  /* 0x0000000d0a06723e */ /* 0x000fe200000000ff */
[----:B------:R-:W-:Y:S01]  /*38a0*/  @P1 FMUL R21, R21, 0.25 ;  /* 0x3e80000015151820 */ /* 0x000fe20000400000 */
[----:B------:R-:W-:Y:S01]  /*38b0*/  F2FP.F16.F32.PACK_AB R7, R12, R17 ;  /* 0x000000110c07723e */ /* 0x000fe200000000ff */
[----:B------:R-:W-:Y:S01]  /*38c0*/  STS.128 [R38], R44 ;  /* 0x0000002c26007388 */ /* 0x000fe20000000c00 */
[----:B------:R-:W-:Y:S01]  /*38d0*/  ISETP.GE.U32.AND P3, PT, R49, 0x7f800000, PT ;  /* 0x7f8000003100780c */ /* 0x000fe20003f66070 */
[----:B------:R-:W1:Y:S01]  /*38e0*/  LDC R17, c[0x0][0x3e8] ;  /* 0x0000fa00ff117b82 */ /* 0x000e620000000800 */
[----:B------:R-:W-:Y:S01]  /*38f0*/  @P1 FMUL R22, R22, 0.25 ;  /* 0x3e80000016161820 */ /* 0x000fe20000400000 */
[----:B------:R-:W-:Y:S01]  /*3900*/  STS.128 [R38+0x800], R4 ;  /* 0x0008000426007388 */ /* 0x000fe20000000c00 */
[----:B------:R-:W-:Y:S01]  /*3910*/  @P1 FMUL R25, R25, 0.25 ;  /* 0x3e80000019191820 */ /* 0x000fe20000400000 */
[----:B------:R-:W-:Y:S01]  /*3920*/  @P1 FMUL R27, R27, 0.25 ;  /* 0x3e8000001b1b1820 */ /* 0x000fe20000400000 */
[----:B------:R-:W-:Y:S01]  /*3930*/  @P1 FMUL R28, R28, 0.25 ;  /* 0x3e8000001c1c1820 */ /* 0x000fe20000400000 */
[----:B------:R-:W-:Y:S01]  /*3940*/  @P1 FMUL R30, R30, 0.25 ;  /* 0x3e8000001e1e1820 */ /* 0x000fe20000400000 */
[----:B------:R-:W-:Y:S01]  /*3950*/  USHF.L.U32 UR5, UR4, 0x1, URZ ;  /* 0x0000000104057899 */ /* 0x000fe200080006ff */
[----:B------:R-:W-:Y:S01]  /*3960*/  FADD R8, R8, R51 ;  /* 0x0000003308087221 */ /* 0x000fe20000000000 */
[----:B------:R-:W-:-:S02]  /*3970*/  IMAD.SHL.U32 R11, R9, 0x2, RZ ;  /* 0x00000002090b7824 */ /* 0x000fc400078e00ff */
[----:B------:R-:W-:Y:S01]  /*3980*/  @!P2 FMUL R20, R20, 16777216 ;  /* 0x4b8000001414a820 */ /* 0x000fe20000400000 */
[----:B------:R-:W-:Y:S01]  /*3990*/  @!P2 FMUL R21, R21, 16777216 ;  /* 0x4b8000001515a820 */ /* 0x000fe20000400000 */
[----:B------:R-:W-:Y:S02]  /*39a0*/  @P3 IMAD.MOV.U32 R10, RZ, RZ, 0x7f800000 ;  /* 0x7f800000ff0a3424 */ /* 0x000fe400078e00ff */
[----:B------:R-:W-:Y:S01]  /*39b0*/  @!P2 FMUL R22, R22, 16777216 ;  /* 0x4b8000001616a820 */ /* 0x000fe20000400000 */
[----:B------:R-:W-:Y:S01]  /*39c0*/  @!P2 FMUL R25, R25, 16777216 ;  /* 0x4b8000001919a820 */ /* 0x000fe20000400000 */
[----:B------:R-:W-:Y:S01]  /*39d0*/  @!P2 FMUL R27, R27, 16777216 ;  /* 0x4b8000001b1ba820 */ /* 0x000fe20000400000 */
[----:B------:R-:W-:Y:S01]  /*39e0*/  @P3 FFMA.FTZ R8, R49, R10, +INF ;  /* 0x7f80000031083423 */ /* 0x000fe2000001000a */
[----:B------:R-:W-:Y:S01]  /*39f0*/  @!P2 FMUL R28, R28, 16777216 ;  /* 0x4b8000001c1ca820 */ /* 0x000fe20000400000 */
[----:B------:R-:W-:Y:S01]  /*3a00*/  @!P2 FMUL R30, R30, 16777216 ;  /* 0x4b8000001e1ea820 */ /* 0x000fe20000400000 */
[----:B------:R-:W-:Y:S01]  /*3a10*/  FMUL R12, R39, R20 ;  /* 0x00000014270c7220 */ /* 0x000fe20000400000 */
[----:B0-----:R-:W-:Y:S01]  /*3a20*/  IADD3 R16, P3, P5, R11, UR5, R40 ;  /* 0x000000050b107c10 */ /* 0x001fe2000fd7e028 */
[----:B------:R-:W-:-:S04]  /*3a30*/  IMAD.HI R18, R9, 0x2, RZ ;  /* 0x0000000209127827 */ /* 0x000fc800078e02ff */
[C---:B------:R-:W-:Y:S01]  /*3a40*/  FMUL R20, R39.reuse, R21 ;  /* 0x0000001527147220 */ /* 0x040fe20000400000 */
[C---:B------:R-:W-:Y:S01]  /*3a50*/  FMUL R9, R39.reuse, R22 ;  /* 0x0000001627097220 */ /* 0x040fe20000400000 */
[C---:B------:R-:W-:Y:S01]  /*3a60*/  FMUL R21, R39.reuse, R25 ;  /* 0x0000001927157220 */ /* 0x040fe20000400000 */
[C---:B------:R-:W-:Y:S01]  /*3a70*/  FMUL R10, R39.reuse, R27 ;  /* 0x0000001b270a7220 */ /* 0x040fe20000400000 */
[C---:B------:R-:W-:Y:S01]  /*3a80*/  FMUL R14, R39.reuse, R28 ;  /* 0x0000001c270e7220 */ /* 0x040fe20000400000 */
[----:B------:R-:W-:Y:S01]  /*3a90*/  FMUL R11, R39, R30 ;  /* 0x0000001e270b7220 */ /* 0x000fe20000400000 */
[----:B------:R-:W-:Y:S01]  /*3aa0*/  FSEL R8, R8, -INF , P4 ;  /* 0xff80000008087808 */ /* 0x000fe20002000000 */
[----:B------:R-:W-:Y:S01]  /*3ab0*/  @P1 FMUL R23, R23, 0.25 ;  /* 0x3e80000017171820 */ /* 0x000fe20000400000 */
[----:B------:R-:W-:Y:S01]  /*3ac0*/  LEA R19, R2, UR11, 0x4 ;  /* 0x0000000b02137c11 */ /* 0x000fe2000f8e20ff */
[----:B------:R-:W-:Y:S01]  /*3ad0*/  BAR.SYNC.DEFER_BLOCKING 0x0 ;  /* 0x0000000000007b1d */ /* 0x000fe20000010000 */
[----:B------:R-:W-:Y:S01]  /*3ae0*/  F2FP.F16.F32.PACK_AB R12, R9, R12 ;  /* 0x0000000c090c723e */ /* 0x000fe200000000ff */
[----:B------:R-:W-:Y:S01]  /*3af0*/  FFMA R43, R8, 0.69314718246459960938, R43 ;  /* 0x3f317218082b7823 */ /* 0x000fe2000000002b */
[----:B------:R-:W-:Y:S01]  /*3b00*/  F2FP.F16.F32.PACK_AB R21, R10, R21 ;  /* 0x000000150a15723e */ /* 0x000fe200000000ff */
[----:B------:R-:W-:Y:S01]  /*3b10*/  @P1 FMUL R24, R24, 0.25 ;  /* 0x3e80000018181820 */ /* 0x000fe20000400000 */
[----:B------:R-:W-:Y:S01]  /*3b20*/  F2FP.F16.F32.PACK_AB R14, R11, R14 ;  /* 0x0000000e0b0e723e */ /* 0x000fe200000000ff */
[----:B------:R-:W-:Y:S01]  /*3b30*/  @P1 FMUL R26, R26, 0.25 ;  /* 0x3e8000001a1a1820 */ /* 0x000fe20000400000 */
[----:B------:R-:W-:Y:S01]  /*3b40*/  @P1 FMUL R29, R29, 0.25 ;  /* 0x3e8000001d1d1820 */ /* 0x000fe20000400000 */
[----:B------:R-:W-:Y:S01]  /*3b50*/  @P1 FMUL R31, R31, 0.25 ;  /* 0x3e8000001f1f1820 */ /* 0x000fe20000400000 */
[----:B------:R-:W-:Y:S01]  /*3b60*/  @P1 FMUL R32, R32, 0.25 ;  /* 0x3e80000020201820 */ /* 0x000fe20000400000 */
[----:B------:R-:W-:Y:S01]  /*3b70*/  @P1 FMUL R33, R33, 0.25 ;  /* 0x3e80000021211820 */ /* 0x000fe20000400000 */
[----:B------:R-:W-:Y:S01]  /*3b80*/  @P1 FMUL R34, R34, 0.25 ;  /* 0x3e80000022221820 */ /* 0x000fe20000400000 */
[----:B------:R-:W-:Y:S01]  /*3b90*/  @P1 FMUL R35, R35, 0.25 ;  /* 0x3e80000023231820 */ /* 0x000fe20000400000 */
[----:B-1----:R-:W-:-:S02]  /*3ba0*/  IMAD R25, R36, R17, RZ ;  /* 0x0000001124197224 */ /* 0x002fc400078e02ff */
[----:B------:R-:W-:Y:S01]  /*3bb0*/  @!P2 FMUL R23, R23, 16777216 ;  /* 0x4b8000001717a820 */ /* 0x000fe20000400000 */
        /* <DEDUP_REMOVED lines=8> */
[----:B------:R-:W-:Y:S01]  /*3c40*/  LEA R27, R17, R25, 0x1 ;  /* 0x00000019111b7211 */ /* 0x000fe200078e08ff */
[----:B------:R-:W0:Y:S01]  /*3c50*/  LDS.128 R4, [R19] ;  /* 0x0000000013047984 */ /* 0x000e220000000c00 */
[C---:B------:R-:W-:Y:S01]  /*3c60*/  FMUL R23, R39.reuse, R23 ;  /* 0x0000001727177220 */ /* 0x040fe20000400000 */
[C---:B------:R-:W-:Y:S01]  /*3c70*/  FMUL R13, R39.reuse, R24 ;  /* 0x00000018270d7220 */ /* 0x040fe20000400000 */
[C---:B------:R-:W-:Y:S01]  /*3c80*/  FMUL R26, R39.reuse, R26 ;  /* 0x0000001a271a7220 */ /* 0x040fe20000400000 */
[----:B------:R-:W-:Y:S01]  /*3c90*/  LDS.128 R8, [R19+0x1000] ;  /* 0x0010000013087984 */ /* 0x000fe20000000c00 */
[C---:B------:R-:W-:Y:S01]  /*3ca0*/  FMUL R22, R39.reuse, R29 ;  /* 0x0000001d27167220 */ /* 0x040fe20000400000 */
[C---:B------:R-:W-:Y:S01]  /*3cb0*/  FMUL R31, R39.reuse, R31 ;  /* 0x0000001f271f7220 */ /* 0x040fe20000400000 */
[C---:B------:R-:W-:Y:S01]  /*3cc0*/  FMUL R15, R39.reuse, R32 ;  /* 0x00000020270f7220 */ /* 0x040fe20000400000 */
[C---:B------:R-:W-:Y:S01]  /*3cd0*/  FMUL R33, R39.reuse, R33 ;  /* 0x0000002127217220 */ /* 0x040fe20000400000 */
[C---:B------:R-:W-:Y:S01]  /*3ce0*/  FMUL R34, R39.reuse, R34 ;  /* 0x0000002227227220 */ /* 0x040fe20000400000 */
[----:B------:R-:W-:Y:S01]  /*3cf0*/  FMUL R24, R39, R35 ;  /* 0x0000002327187220 */ /* 0x000fe20000400000 */
[----:B------:R-:W-:Y:S01]  /*3d00*/  IMAD R29, R17, 0x2, R27 ;  /* 0x00000002111d7824 */ /* 0x000fe200078e021b */
[----:B------:R-:W-:Y:S01]  /*3d10*/  F2FP.F16.F32.PACK_AB R20, R23, R20 ;  /* 0x000000141714723e */ /* 0x000fe200000000ff */
[----:B------:R-:W-:Y:S01]  /*3d20*/  UIMAD.WIDE UR4, UR4, 0x2, URZ ;  /* 0x00000002040478a5 */ /* 0x000fe2000f8e02ff */
[----:B------:R-:W-:-:S02]  /*3d30*/  F2FP.F16.F32.PACK_AB R13, R26, R13 ;  /* 0x0000000d1a0d723e */ /* 0x000fc400000000ff */
[----:B------:R-:W-:Y:S01]  /*3d40*/  F2FP.F16.F32.PACK_AB R22, R31, R22 ;  /* 0x000000161f16723e */ /* 0x000fe200000000ff */
[C---:B------:R-:W-:Y:S01]  /*3d50*/  IMAD R31, R17.reuse, 0x2, R29 ;  /* 0x00000002111f7824 */ /* 0x040fe200078e021d */
[----:B------:R-:W-:Y:S01]  /*3d60*/  F2FP.F16.F32.PACK_AB R15, R34, R15 ;  /* 0x0000000f220f723e */ /* 0x000fe200000000ff */
[----:B------:R-:W-:Y:S01]  /*3d70*/  BAR.SYNC.DEFER_BLOCKING 0x0 ;  /* 0x0000000000007b1d */ /* 0x000fe20000010000 */
[----:B------:R-:W-:Y:S02]  /*3d80*/  F2FP.F16.F32.PACK_AB R23, R24, R33 ;  /* 0x000000211817723e */ /* 0x000fe400000000ff */
[----:B------:R-:W-:Y:S02]  /*3d90*/  LEA R33, R17, R31, 0x1 ;  /* 0x0000001f11217211 */ /* 0x000fe400078e08ff */
[----:B------:R-:W-:Y:S01]  /*3da0*/  IADD3.X R18, PT, PT, R18, UR5, R41, P3, P5 ;  /* 0x0000000512127c10 */ /* 0x000fe20009fea429 */
[----:B------:R-:W1:Y:S01]  /*3db0*/  LDCU UR4, c[0x0][0x3ec] ;  /* 0x00007d80ff0477ac */ /* 0x000e620008000800 */
[-C--:B------:R-:W-:Y:S01]  /*3dc0*/  LEA R24, P1, R25, R16.reuse, 0x1 ;  /* 0x0000001019187211 */ /* 0x080fe200078208ff */
[----:B------:R-:W-:Y:S01]  /*3dd0*/  IMAD R35, R17, 0x2, R33 ;  /* 0x0000000211237824 */ /* 0x000fe200078e0221 */
[----:B------:R-:W-:-:S02]  /*3de0*/  LEA R26, P2, R27, R16, 0x1 ;  /* 0x000000101b1a7211 */ /* 0x000fc400078408ff */
[----:B------:R-:W-:Y:S01]  /*3df0*/  LEA.HI.X.SX32 R25, R25, R18, 0x1, P1 ;  /* 0x0000001219197211 */ /* 0x000fe200008f0eff */
[----:B------:R-:W-:Y:S01]  /*3e00*/  IMAD R39, R17, 0x2, R35 ;  /* 0x0000000211277824 */ /* 0x000fe200078e0223 */
[----:B------:R-:W-:Y:S02]  /*3e10*/  LEA R28, P1, R29, R16, 0x1 ;  /* 0x000000101d1c7211 */ /* 0x000fe400078208ff */
[-C--:B------:R-:W-:Y:S02]  /*3e20*/  LEA.HI.X.SX32 R27, R27, R18.reuse, 0x1, P2 ;  /* 0x000000121b1b7211 */ /* 0x080fe400010f0eff */
[----:B------:R-:W-:Y:S02]  /*3e30*/  LEA.HI.X.SX32 R29, R29, R18, 0x1, P1 ;  /* 0x000000121d1d7211 */ /* 0x000fe400008f0eff */
[----:B------:R-:W-:Y:S02]  /*3e40*/  LEA R41, R17, R39, 0x1 ;  /* 0x0000002711297211 */ /* 0x000fe400078e08ff */
[----:B0-----:R-:W-:Y:S01]  /*3e50*/  PRMT R30, R4, 0x7632, R30 ;  /* 0x00007632041e7816 */ /* 0x001fe2000000001e */
[----:B------:R-:W-:Y:S01]  /*3e60*/  STS.128 [R38], R12 ;  /* 0x0000000c26007388 */ /* 0x000fe20000000c00 */
[----:B-1----:R-:W-:-:S03]  /*3e70*/  UIMAD UR4, UR10, UR4, URZ ;  /* 0x000000040a0472a4 */ /* 0x002fc6000f8e02ff */
[----:B------:R0:W-:Y:S01]  /*3e80*/  STS.128 [R38+0x800], R20 ;  /* 0x0008001426007388 */ /* 0x0001e20000000c00 */
[----:B------:R-:W-:Y:S02]  /*3e90*/  USHF.L.U32 UR6, UR4, 0x2, URZ ;  /* 0x0000000204067899 */ /* 0x000fe400080006ff */
[----:B------:R-:W-:Y:S01]  /*3ea0*/  UIMAD.WIDE UR4, UR4, 0x4, URZ ;  /* 0x00000004040478a5 */ /* 0x000fe2000f8e02ff */
[----:B------:R-:W-:Y:S01]  /*3eb0*/  BAR.SYNC.DEFER_BLOCKING 0x0 ;  /* 0x0000000000007b1d */ /* 0x000fe20000010000 */
[----:B0-----:R-:W-:-:S04]  /*3ec0*/  LEA R20, P1, R31, R16, 0x1 ;  /* 0x000000101f147211 */ /* 0x001fc800078208ff */
[----:B------:R-:W-:Y:S01]  /*3ed0*/  LEA.HI.X.SX32 R21, R31, R18, 0x1, P1 ;  /* 0x000000121f157211 */ /* 0x000fe200008f0eff */
[----:B------:R-:W-:Y:S01]  /*3ee0*/  IMAD R31, R17, 0x2, R41 ;  /* 0x00000002111f7824 */ /* 0x000fe200078e0229 */
[----:B------:R-:W-:-:S04]  /*3ef0*/  LEA R22, P1, R33, R16, 0x1 ;  /* 0x0000001021167211 */ /* 0x000fc800078208ff */
[----:B------:R-:W-:Y:S01]  /*3f00*/  LEA.HI.X.SX32 R23, R33, R18, 0x1, P1 ;  /* 0x0000001221177211 */ /* 0x000fe200008f0eff */
[C---:B------:R-:W-:Y:S01]  /*3f10*/  IMAD R33, R17.reuse, 0x2, R31 ;  /* 0x0000000211217824 */ /* 0x040fe200078e021f */
[----:B------:R0:W-:Y:S04]  /*3f20*/  STG.E.U16 desc[UR30][R24.64], R4 ;  /* 0x0000000418007986 */ /* 0x0001e8000c10151e */
[----:B------:R-:W-:Y:S01]  /*3f30*/  STG.E.U16 desc[UR30][R26.64], R30 ;  /* 0x0000001e1a007986 */ /* 0x000fe2000c10151e */
[----:B------:R-:W-:-:S03]  /*3f40*/  LEA R45, R17, R33, 0x1 ;  /* 0x00000021112d7211 */ /* 0x000fc600078e08ff */
[----:B------:R1:W-:Y:S01]  /*3f50*/  STG.E.U16 desc[UR30][R28.64], R5 ;  /* 0x000000051c007986 */ /* 0x0003e2000c10151e */
[-C--:B------:R-:W-:Y:S02]  /*3f60*/  LEA R32, P2, R45, R16.reuse, 0x1 ;  /* 0x000000102d207211 */ /* 0x080fe400078408ff */
[----:B0-----:R-:W-:Y:S01]  /*3f70*/  PRMT R25, R5, 0x7632, R25 ;  /* 0x0000763205197816 */ /* 0x001fe20000000019 */
[----:B------:R-:W0:Y:S01]  /*3f80*/  LDS.128 R12, [R19] ;  /* 0x00000000130c7984 */ /* 0x000e220000000c00 */
[----:B------:R-:W-:-:S03]  /*3f90*/  LEA R24, P1, R35, R16, 0x1 ;  /* 0x0000001023187211 */ /* 0x000fc600078208ff */
[----:B------:R2:W-:Y:S01]  /*3fa0*/  STG.E.U16 desc[UR30][R20.64], R25 ;  /* 0x0000001914007986 */ /* 0x0005e2000c10151e */
[----:B-1----:R-:W-:-:S03]  /*3fb0*/  PRMT R5, R6, 0x7632, R5 ;  /* 0x0000763206057816 */ /* 0x002fc60000000005 */
[----:B------:R-:W-:Y:S01]  /*3fc0*/  STG.E.U16 desc[UR30][R22.64], R6 ;  /* 0x0000000616007986 */ /* 0x000fe2000c10151e */
[----:B--2---:R-:W-:Y:S01]  /*3fd0*/  LEA.HI.X.SX32 R25, R35, R18, 0x1, P1 ;  /* 0x0000001223197211 */ /* 0x004fe200008f0eff */
[----:B------:R-:W-:Y:S01]  /*3fe0*/  IMAD R35, R17, 0x2, R45 ;  /* 0x0000000211237824 */ /* 0x000fe200078e022d */
[----:B------:R-:W-:Y:S02]  /*3ff0*/  LEA R26, P1, R39, R16, 0x1 ;  /* 0x00000010271a7211 */ /* 0x000fe400078208ff */
[----:B------:R-:W-:Y:S01]  /*4000*/  PRMT R20, R7, 0x7632, R20 ;  /* 0x0000763207147816 */ /* 0x000fe20000000014 */
[----:B------:R1:W-:Y:S01]  /*4010*/  STG.E.U16 desc[UR30][R24.64], R5 ;  /* 0x0000000518007986 */ /* 0x0003e2000c10151e */
[----:B------:R-:W-:Y:S01]  /*4020*/  LEA.HI.X.SX32 R27, R39, R18, 0x1, P1 ;  /* 0x00000012271b7211 */ /* 0x000fe200008f0eff */
[----:B------:R-:W-:Y:S01]  /*4030*/  IMAD R39, R17, 0x2, R35 ;  /* 0x0000000211277824 */ /* 0x000fe200078e0223 */
[----:B------:R-:W-:-:S03]  /*4040*/  LEA R4, P1, R41, R16, 0x1 ;  /* 0x0000001029047211 */ /* 0x000fc600078208ff */
[----:B------:R2:W-:Y:S01]  /*4050*/  STG.E.U16 desc[UR30][R26.64], R7 ;  /* 0x000000071a007986 */ /* 0x0005e2000c10151e */
[----:B------:R-:W-:Y:S02]  /*4060*/  LEA R47, R17, R39, 0x1 ;  /* 0x00000027112f7211 */ /* 0x000fe400078e08ff */
[----:B-1----:R-:W-:-:S03]  /*4070*/  LEA.HI.X.SX32 R5, R41, R18, 0x1, P1 ;  /* 0x0000001229057211 */ /* 0x002fc600008f0eff */
[----:B------:R-:W-:Y:S01]  /*4080*/  IMAD R41, R17, 0x2, R47 ;  /* 0x0000000211297824 */ /* 0x000fe200078e022f */
[----:B------:R-:W-:-:S03]  /*4090*/  LEA R28, P1, R31, R16, 0x1 ;  /* 0x000000101f1c7211 */ /* 0x000fc600078208ff */
[----:B------:R-:W-:Y:S01]  /*40a0*/  IMAD R49, R17, 0x2, R41 ;  /* 0x0000000211317824 */ /* 0x000fe200078e0229 */
[----:B------:R-:W-:Y:S01]  /*40b0*/  LEA.HI.X.SX32 R29, R31, R18, 0x1, P1 ;  /* 0x000000121f1d7211 */ /* 0x000fe200008f0eff */
[----:B------:R1:W-:Y:S01]  /*40c0*/  STG.E.U16 desc[UR30][R4.64], R20 ;  /* 0x0000001404007986 */ /* 0x0003e2000c10151e */
[----:B------:R-:W-:Y:S02]  /*40d0*/  LEA R30, P1, R33, R16, 0x1 ;  /* 0x00000010211e7211 */ /* 0x000fe400078208ff */
[----:B------:R-:W-:Y:S01]  /*40e0*/  LEA R51, R17, R49, 0x1 ;  /* 0x0000003111337211 */ /* 0x000fe200078e08ff */
[----:B0-----:R0:W-:Y:S01]  /*40f0*/  STG.E.U16 desc[UR30][R28.64], R12 ;  /* 0x0000000c1c007986 */ /* 0x0011e2000c10151e */
[-C--:B------:R-:W-:Y:S02]  /*4100*/  LEA.HI.X.SX32 R31, R33, R18.reuse, 0x1, P1 ;  /* 0x00000012211f7211 */ /* 0x080fe400008f0eff */
[----:B------:R-:W-:Y:S01]  /*4110*/  LEA.HI.X.SX32 R33, R45, R18, 0x1, P2 ;  /* 0x000000122d217211 */ /* 0x000fe200010f0eff */
[----:B------:R-:W-:Y:S01]  /*4120*/  IMAD R53, R17, 0x2, R51 ;  /* 0x0000000211357824 */ /* 0x000fe200078e0233 */
[----:B------:R-:W-:-:S02]  /*4130*/  PRMT R6, R12, 0x7632, R6 ;  /* 0x000076320c067816 */ /* 0x000fc40000000006 */
[-C--:B------:R-:W-:Y:S02]  /*4140*/  LEA R22, P2, R39, R16.reuse, 0x1 ;  /* 0x0000001027167211 */ /* 0x080fe400078408ff */
[----:B--2---:R-:W-:Y:S01]  /*4150*/  LEA R7, R17, R53, 0x1 ;  /* 0x0000003511077211 */ /* 0x004fe200078e08ff */
[----:B------:R-:W-:Y:S01]  /*4160*/  STG.E.U16 desc[UR30][R30.64], R6 ;  /* 0x000000061e007986 */ /* 0x000fe2000c10151e */
[-C--:B-1----:R-:W-:Y:S02]  /*4170*/  LEA R20, P1, R35, R16.reuse, 0x1 ;  /* 0x0000001023147211 */ /* 0x082fe400078208ff */
[----:B0-----:R-:W-:Y:S01]  /*4180*/  LEA R12, P3, R49, R16, 0x1 ;  /* 0x00000010310c7211 */ /* 0x001fe200078608ff */
[----:B------:R-:W-:Y:S01]  /*4190*/  IMAD R5, R17, 0x2, R7 ;  /* 0x0000000211057824 */ /* 0x000fe200078e0207 */
[----:B------:R-:W-:Y:S01]  /*41a0*/  LEA.HI.X.SX32 R21, R35, R18, 0x1, P1 ;  /* 0x0000001223157211 */ /* 0x000fe200008f0eff */
[----:B------:R0:W-:Y:S01]  /*41b0*/  STG.E.U16 desc[UR30][R32.64], R13 ;  /* 0x0000000d20007986 */ /* 0x0001e2000c10151e */
[----:B------:R-:W-:-:S02]  /*41c0*/  LEA R24, P1, R47, R16, 0x1 ;  /* 0x000000102f187211 */ /* 0x000fc400078208ff */
[----:B------:R-:W-:Y:S02]  /*41d0*/  LEA R45, R17, R5, 0x1 ;  /* 0x00000005112d7211 */ /* 0x000fe400078e08ff */
[-C--:B------:R-:W-:Y:S02]  /*41e0*/  LEA.HI.X.SX32 R25, R47, R18.reuse, 0x1, P1 ;  /* 0x000000122f197211 */ /* 0x080fe400008f0eff */
[----:B------:R-:W-:Y:S01]  /*41f0*/  PRMT R36, R13, 0x7632, R36 ;  /* 0x000076320d247816 */ /* 0x000fe20000000024 */
[----:B------:R-:W-:Y:S01]  /*4200*/  IMAD R55, R17, 0x2, R45 ;  /* 0x0000000211377824 */ /* 0x000fe200078e022d */
[----:B------:R-:W-:Y:S02]  /*4210*/  LEA.HI.X.SX32 R23, R39, R18, 0x1, P2 ;  /* 0x0000001227177211 */ /* 0x000fe400010f0eff */
[----:B------:R-:W-:Y:S01]  /*4220*/  LEA R26, P2, R41, R16, 0x1 ;  /* 0x00000010291a7211 */ /* 0x000fe200078408ff */
[----:B------:R-:W-:Y:S01]  /*4230*/  STG.E.U16 desc[UR30][R20.64], R36 ;  /* 0x0000002414007986 */ /* 0x000fe2000c10151e */
[----:B------:R-:W-:-:S02]  /*4240*/  LEA R47, R17, R55, 0x1 ;  /* 0x00000037112f7211 */ /* 0x000fc400078e08ff */
[----:B0-----:R-:W-:Y:S01]  /*4250*/  LEA.HI.X.SX32 R13, R49, R18, 0x1, P3 ;  /* 0x00000012310d7211 */ /* 0x001fe200018f0eff */
[----:B------:R-:W-:Y:S01]  /*4260*/  STG.E.U16 desc[UR30][R22.64], R14 ;  /* 0x0000000e16007986 */ /* 0x000fe2000c10151e */
[----:B------:R-:W-:Y:S01]  /*4270*/  LEA R28, P1, R51, R16, 0x1 ;  /* 0x00000010331c7211 */ /* 0x000fe200078208ff */
[----:B------:R-:W-:Y:S01]  /*4280*/  IMAD R49, R17, 0x2, R47 ;  /* 0x0000000211317824 */ /* 0x000fe200078e022f */
[-C--:B------:R-:W-:Y:S02]  /*4290*/  LEA.HI.X.SX32 R27, R41, R18.reuse, 0x1, P2 ;  /* 0x00000012291b7211 */ /* 0x080fe400010f0eff */
[----:B------:R-:W-:Y:S02]  /*42a0*/  LEA.HI.X.SX32 R29, R51, R18, 0x1, P1 ;  /* 0x00000012331d7211 */ /* 0x000fe400008f0eff */
[----:B------:R-:W-:Y:S02]  /*42b0*/  LEA R30, P2, R53, R16, 0x1 ;  /* 0x00000010351e7211 */ /* 0x000fe400078408ff */
[----:B------:R-:W-:-:S02]  /*42c0*/  LEA R51, R17, R49, 0x1 ;  /* 0x0000003111337211 */ /* 0x000fc400078e08ff */
[----:B------:R-:W-:Y:S02]  /*42d0*/  LEA.HI.X.SX32 R31, R53, R18, 0x1, P2 ;  /* 0x00000012351f7211 */ /* 0x000fe400010f0eff */
[-C--:B------:R-:W-:Y:S01]  /*42e0*/  LEA R32, P3, R7, R16.reuse, 0x1 ;  /* 0x0000001007207211 */ /* 0x080fe200078608ff */
[----:B------:R-:W-:Y:S01]  /*42f0*/  IMAD R53, R17, 0x2, R51 ;  /* 0x0000000211357824 */ /* 0x000fe200078e0233 */
[----:B------:R-:W-:Y:S02]  /*4300*/  LEA R34, P1, R5, R16, 0x1 ;  /* 0x0000001005227211 */ /* 0x000fe400078208ff */
[----:B------:R-:W-:Y:S02]  /*4310*/  LEA.HI.X.SX32 R33, R7, R18, 0x1, P3 ;  /* 0x0000001207217211 */ /* 0x000fe400018f0eff */
[----:B------:R-:W-:Y:S02]  /*4320*/  LEA R40, P3, R55, R16, 0x1 ;  /* 0x0000001037287211 */ /* 0x000fe400078608ff */
[----:B------:R-:W-:-:S02]  /*4330*/  LEA R57, R17, R53, 0x1 ;  /* 0x0000003511397211 */ /* 0x000fc400078e08ff */
[-C--:B------:R-:W-:Y:S02]  /*4340*/  LEA.HI.X.SX32 R41, R55, R18.reuse, 0x1, P3 ;  /* 0x0000001237297211 */ /* 0x080fe400018f0eff */
[----:B------:R-:W-:Y:S01]  /*4350*/  LEA.HI.X.SX32 R35, R5, R18, 0x1, P1 ;  /* 0x0000001205237211 */ /* 0x000fe200008f0eff */
[----:B------:R-:W-:Y:S01]  /*4360*/  IMAD R55, R17, 0x2, R57 ;  /* 0x0000000211377824 */ /* 0x000fe200078e0239 */
[----:B------:R0:W1:Y:S01]  /*4370*/  LDS.128 R4, [R19+0x1000] ;  /* 0x0010000013047984 */ /* 0x0000620000000c00 */
[-C--:B------:R-:W-:Y:S02]  /*4380*/  LEA R38, P2, R45, R16.reuse, 0x1 ;  /* 0x000000102d267211 */ /* 0x080fe400078408ff */
[----:B------:R-:W-:Y:S02]  /*4390*/  LEA R44, P1, R47, R16, 0x1 ;  /* 0x000000102f2c7211 */ /* 0x000fe400078208ff */
[----:B------:R-:W-:Y:S02]  /*43a0*/  LEA R59, R17, R55, 0x1 ;  /* 0x00000037113b7211 */ /* 0x000fe400078e08ff */
[----:B------:R-:W-:-:S02]  /*43b0*/  LEA.HI.X.SX32 R39, R45, R18, 0x1, P2 ;  /* 0x000000122d277211 */ /* 0x000fc400010f0eff */
[-C--:B------:R-:W-:Y:S01]  /*43c0*/  LEA R46, P2, R49, R16.reuse, 0x1 ;  /* 0x00000010312e7211 */ /* 0x080fe200078408ff */
[----:B------:R-:W-:Y:S01]  /*43d0*/  IMAD R63, R17, 0x2, R59 ;  /* 0x00000002113f7824 */ /* 0x000fe200078e023b */
[----:B------:R-:W-:Y:S02]  /*43e0*/  LEA R48, P3, R51, R16, 0x1 ;  /* 0x0000001033307211 */ /* 0x000fe400078608ff */
[-C--:B------:R-:W-:Y:S02]  /*43f0*/  LEA.HI.X.SX32 R45, R47, R18.reuse, 0x1, P1 ;  /* 0x000000122f2d7211 */ /* 0x080fe400008f0eff */
[----:B0-----:R-:W-:Y:S02]  /*4400*/  LEA R19, R17, R63, 0x1 ;  /* 0x0000003f11137211 */ /* 0x001fe400078e08ff */
[-C--:B------:R-:W-:Y:S02]  /*4410*/  LEA.HI.X.SX32 R47, R49, R18.reuse, 0x1, P2 ;  /* 0x00000012312f7211 */ /* 0x080fe400010f0eff */
[----:B------:R-:W-:Y:S01]  /*4420*/  LEA.HI.X.SX32 R49, R51, R18, 0x1, P3 ;  /* 0x0000001233317211 */ /* 0x000fe200018f0eff */
[----:B------:R-:W-:Y:S01]  /*4430*/  IMAD R17, R17, 0x2, R19 ;  /* 0x0000000211117824 */ /* 0x000fe200078e0213 */
[----:B------:R-:W-:-:S02]  /*4440*/  LEA R50, P1, R53, R16, 0x1 ;  /* 0x0000001035327211 */ /* 0x000fc400078208ff */
[-C--:B------:R-:W-:Y:S02]  /*4450*/  LEA R52, P2, R57, R16.reuse, 0x1 ;  /* 0x0000001039347211 */ /* 0x080fe400078408ff */
[----:B------:R-:W-:Y:S02]  /*4460*/  LEA R54, P3, R55, R16, 0x1 ;  /* 0x0000001037367211 */ /* 0x000fe400078608ff */
[-C--:B------:R-:W-:Y:S02]  /*4470*/  LEA.HI.X.SX32 R51, R53, R18.reuse, 0x1, P1 ;  /* 0x0000001235337211 */ /* 0x080fe400008f0eff */
[-C--:B------:R-:W-:Y:S02]  /*4480*/  LEA.HI.X.SX32 R53, R57, R18.reuse, 0x1, P2 ;  /* 0x0000001239357211 */ /* 0x080fe400010f0eff */
[----:B------:R-:W-:Y:S02]  /*4490*/  LEA.HI.X.SX32 R55, R55, R18, 0x1, P3 ;  /* 0x0000001237377211 */ /* 0x000fe400018f0eff */
[----:B------:R-:W-:-:S02]  /*44a0*/  LEA R60, P1, R59, R16, 0x1 ;  /* 0x000000103b3c7211 */ /* 0x000fc400078208ff */
[-C--:B------:R-:W-:Y:S02]  /*44b0*/  LEA R58, P2, R63, R16.reuse, 0x1 ;  /* 0x000000103f3a7211 */ /* 0x080fe400078408ff */
[-C--:B------:R-:W-:Y:S02]  /*44c0*/  LEA R56, P3, R19, R16.reuse, 0x1 ;  /* 0x0000001013387211 */ /* 0x080fe400078608ff */
[----:B------:R-:W-:Y:S02]  /*44d0*/  LEA R16, P4, R17, R16, 0x1 ;  /* 0x0000001011107211 */ /* 0x000fe400078808ff */
[-C--:B------:R-:W-:Y:S02]  /*44e0*/  LEA.HI.X.SX32 R61, R59, R18.reuse, 0x1, P1 ;  /* 0x000000123b3d7211 */ /* 0x080fe400008f0eff */
[-C--:B------:R-:W-:Y:S02]  /*44f0*/  LEA.HI.X.SX32 R59, R63, R18.reuse, 0x1, P2 ;  /* 0x000000123f3b7211 */ /* 0x080fe400010f0eff */
[----:B------:R-:W-:-:S02]  /*4500*/  LEA.HI.X.SX32 R57, R19, R18, 0x1, P3 ;  /* 0x0000001213397211 */ /* 0x000fc400018f0eff */
[----:B------:R-:W-:Y:S02]  /*4510*/  LEA.HI.X.SX32 R17, R17, R18, 0x1, P4 ;  /* 0x0000001211117211 */ /* 0x000fe400020f0eff */
[----:B------:R-:W-:Y:S02]  /*4520*/  PRMT R18, R14, 0x7632, R18 ;  /* 0x000076320e127816 */ /* 0x000fe40000000012 */
[----:B------:R-:W-:Y:S02]  /*4530*/  PRMT R19, R15, 0x7632, R19 ;  /* 0x000076320f137816 */ /* 0x000fe40000000013 */
[----:B------:R-:W-:Y:S01]  /*4540*/  PRMT R21, R8, 0x7632, R21 ;  /* 0x0000763208157816 */ /* 0x000fe20000000015 */
[----:B------:R1:W-:Y:S01]  /*4550*/  STG.E.U16 desc[UR30][R24.64], R18 ;  /* 0x0000001218007986 */ /* 0x0003e2000c10151e */
[----:B------:R-:W-:Y:S02]  /*4560*/  PRMT R20, R10, 0x7632, R20 ;  /* 0x000076320a147816 */ /* 0x000fe40000000014 */
[----:B------:R-:W-:Y:S01]  /*4570*/  PRMT R23, R11, 0x7632, R23 ;  /* 0x000076320b177816 */ /* 0x000fe20000000017 */
[----:B------:R0:W-:Y:S01]  /*4580*/  STG.E.U16 desc[UR30][R26.64], R15 ;  /* 0x0000000f1a007986 */ /* 0x0001e2000c10151e */
[----:B------:R-:W-:-:S03]  /*4590*/  ISETP.GE.U32.AND P1, PT, R2, 0x80, PT ;  /* 0x000000800200780c */ /* 0x000fc60003f26070 */
[----:B------:R2:W-:Y:S04]  /*45a0*/  STG.E.U16 desc[UR30][R12.64], R19 ;  /* 0x000000130c007986 */ /* 0x0005e8000c10151e */
[----:B------:R3:W-:Y:S01]  /*45b0*/  STG.E.U16 desc[UR30][R28.64], R8 ;  /* 0x000000081c007986 */ /* 0x0007e2000c10151e */
[----:B-1----:R-:W-:-:S03]  /*45c0*/  PRMT R25, R4, 0x7632, R25 ;  /* 0x0000763204197816 */ /* 0x002fc60000000019 */
[----:B------:R-:W-:Y:S01]  /*45d0*/  STG.E.U16 desc[UR30][R30.64], R21 ;  /* 0x000000151e007986 */ /* 0x000fe2000c10151e */
[----:B0-----:R-:W-:Y:S02]  /*45e0*/  PRMT R27, R5, 0x7632, R27 ;  /* 0x00007632051b7816 */ /* 0x001fe4000000001b */
[----:B--2---:R-:W-:Y:S01]  /*45f0*/  PRMT R13, R9, 0x7632, R13 ;  /* 0x00007632090d7816 */ /* 0x004fe2000000000d */
[----:B------:R0:W-:Y:S01]  /*4600*/  STG.E.U16 desc[UR30][R32.64], R9 ;  /* 0x0000000920007986 */ /* 0x0001e2000c10151e */
[----:B---3--:R-:W-:-:S03]  /*4610*/  PRMT R29, R6, 0x7632, R29 ;  /* 0x00007632061d7816 */ /* 0x008fc6000000001d */
[----:B------:R-:W-:Y:S04]  /*4620*/  STG.E.U16 desc[UR30][R34.64], R13 ;  /* 0x0000000d22007986 */ /* 0x000fe8000c10151e */
[----:B------:R1:W-:Y:S04]  /*4630*/  STG.E.U16 desc[UR30][R38.64], R10 ;  /* 0x0000000a26007986 */ /* 0x0003e8000c10151e */
[----:B------:R-:W-:Y:S01]  /*4640*/  STG.E.U16 desc[UR30][R40.64], R20 ;  /* 0x0000001428007986 */ /* 0x000fe2000c10151e */
[----:B0-----:R-:W0:Y:S03]  /*4650*/  LDC.64 R8, c[0x0][0x3a0] ;  /* 0x0000e800ff087b82 */ /* 0x001e260000000a00 */
[----:B------:R2:W-:Y:S04]  /*4660*/  STG.E.U16 desc[UR30][R44.64], R11 ;  /* 0x0000000b2c007986 */ /* 0x0005e8000c10151e */
[----:B------:R-:W-:Y:S01]  /*4670*/  STG.E.U16 desc[UR30][R46.64], R23 ;  /* 0x000000172e007986 */ /* 0x000fe2000c10151e */
[----:B-1----:R-:W-:Y:S01]  /*4680*/  IADD3 R10, PT, PT, R3, UR11, RZ ;  /* 0x0000000b030a7c10 */ /* 0x002fe2000fffe0ff */
[----:B------:R-:W-:-:S02]  /*4690*/  IMAD.SHL.U32 R3, R37, 0x4, RZ ;  /* 0x0000000425037824 */ /* 0x000fc400078e00ff */
[----:B------:R1:W-:Y:S04]  /*46a0*/  STG.E.U16 desc[UR30][R48.64], R4 ;  /* 0x0000000430007986 */ /* 0x0003e8000c10151e */
[----:B------:R-:W-:Y:S01]  /*46b0*/  STG.E.U16 desc[UR30][R50.64], R25 ;  /* 0x0000001932007986 */ /* 0x000fe2000c10151e */
[----:B--2---:R-:W-:-:S03]  /*46c0*/  PRMT R11, R7, 0x7632, R11 ;  /* 0x00007632070b7816 */ /* 0x004fc6000000000b */
[----:B------:R-:W-:Y:S04]  /*46d0*/  STG.E.U16 desc[UR30][R52.64], R5 ;  /* 0x0000000534007986 */ /* 0x000fe8000c10151e */
[----:B------:R-:W-:Y:S01]  /*46e0*/  STG.E.U16 desc[UR30][R54.64], R27 ;  /* 0x0000001b36007986 */ /* 0x000fe2000c10151e */
[----:B-1----:R-:W-:Y:S01]  /*46f0*/  LOP3.LUT R4, R0, 0x1f0, RZ, 0xc0, !PT ;  /* 0x000001f000047812 */ /* 0x002fe200078ec0ff */
[----:B------:R-:W-:Y:S01]  /*4700*/  IMAD.HI R0, R37, 0x4, RZ ;  /* 0x0000000425007827 */ /* 0x000fe200078e02ff */
[----:B0-----:R-:W-:Y:S01]  /*4710*/  IADD3 R2, P2, P3, R3, UR6, R8 ;  /* 0x0000000603027c10 */ /* 0x001fe2000fb5e008 */
[----:B------:R-:W-:Y:S03]  /*4720*/  STG.E.U16 desc[UR30][R60.64], R6 ;  /* 0x000000063c007986 */ /* 0x000fe6000c10151e */
[----:B------:R-:W-:Y:S01]  /*4730*/  IADD3.X R3, PT, PT, R0, UR5, R9, P2, P3 ;  /* 0x0000000500037c10 */ /* 0x000fe200097e6409 */
[----:B------:R-:W-:Y:S04]  /*4740*/  STG.E.U16 desc[UR30][R58.64], R29 ;  /* 0x0000001d3a007986 */ /* 0x000fe8000c10151e */
[----:B------:R-:W-:Y:S04]  /*4750*/  STG.E.U16 desc[UR30][R56.64], R7 ;  /* 0x0000000738007986 */ /* 0x000fe8000c10151e */
[----:B------:R-:W-:Y:S01]  /*4760*/  STG.E.U16 desc[UR30][R16.64], R11 ;  /* 0x0000000b10007986 */ /* 0x000fe2000c10151e */
[----:B------:R-:W-:Y:S06]  /*4770*/  BAR.SYNC.DEFER_BLOCKING 0x0 ;  /* 0x0000000000007b1d */ /* 0x000fec0000010000 */
[----:B------:R-:W-:Y:S02]  /*4780*/  STSM.16.M88 [R10], R43 ;  /* 0x0000002b0a007844 */ /* 0x000fe40000000000 */
[----:B------:R-:W-:Y:S06]  /*4790*/  BAR.SYNC.DEFER_BLOCKING 0x0 ;  /* 0x0000000000007b1d */ /* 0x000fec0000010000 */
[----:B------:R-:W0:Y:S04]  /*47a0*/  LDSM.16.M88 R5, [R4+UR11] ;  /* 0x0000000b0405783b */ /* 0x000e280008000000 */
[----:B0-----:R0:W-:Y:S01]  /*47b0*/  @!P1 STG.E desc[UR30][R2.64], R5 ;  /* 0x0000000502009986 */ /* 0x0011e2000c10191e */
[----:B------:R-:W-:Y:S06]  /*47c0*/  BAR.SYNC.DEFER_BLOCKING 0x0 ;  /* 0x0000000000007b1d */ /* 0x000fec0000010000 */
[----:B------:R-:W-:Y:S05]  /*47d0*/  @P0 BRA `(.L_x_20) ;  /* 0x0000000000a00947 */ /* 0x000fea0003800000 */
[----:B------:R-:W1:Y:S01]  /*47e0*/  S2UR UR5, SR_CgaCtaId ;  /* 0x00000000000579c3 */ /* 0x000e620000008800 */
[----:B------:R-:W-:Y:S01]  /*47f0*/  NOP ;  /* 0x0000000000007918 */ /* 0x000fe20000000000 */
[----:B------:R-:W-:Y:S01]  /*4800*/  UMOV UR4, 0x50 ;  /* 0x0000005000047882 */ /* 0x000fe20000000000 */
[----:B------:R-:W-:Y:S01]  /*4810*/  MOV R0, UR35 ;  /* 0x0000002300007c02 */ /* 0x000fe20008000f00 */
[----:B0-----:R-:W-:Y:S01]  /*4820*/  IMAD.MOV.U32 R3, RZ, RZ, 0xf ;  /* 0x0000000fff037424 */ /* 0x001fe200078e00ff */
[----:B------:R-:W-:Y:S02]  /*4830*/  MOV R7, 0x1 ;  /* 0x0000000100077802 */ /* 0x000fe40000000f00 */
[----:B------:R-:W-:-:S04]  /*4840*/  LOP3.LUT R0, R0, 0xffff, RZ, 0xc0, !PT ;  /* 0x0000ffff00007812 */ /* 0x000fc800078ec0ff */
[----:B------:R-:W-:-:S05]  /*4850*/  SHF.R.U32.HI R0, RZ, 0x5, R0 ;  /* 0x00000005ff007819 */ /* 0x000fca0000011600 */
[----:B------:R-:W-:Y:S01]  /*4860*/  VIADD R2, R0, 0x10 ;  /* 0x0000001000027836 */ /* 0x000fe20000000000 */
[----:B------:R-:W-:Y:S01]  /*4870*/  SHF.L.U32 R0, R3, R0, RZ ;  /* 0x0000000003007219 */ /* 0x000fe200000006ff */
[----:B-1----:R-:W-:-:S03]  /*4880*/  ULEA UR6, UR5, UR4, 0x18 ;  /* 0x0000000405067291 */ /* 0x002fc6000f8ec0ff */
[----:B------:R-:W-:-:S04]  /*4890*/  SHF.L.U32 R3, R7, R2, RZ ;  /* 0x0000000207037219 */ /* 0x000fc800000006ff */
[----:B------:R-:W-:Y:S02]  /*48a0*/  LOP3.LUT R0, R3, R0, RZ, 0xfc, !PT ;  /* 0x0000000003007212 */ /* 0x000fe400078efcff */
[----:B------:R-:W0:Y:S02]  /*48b0*/  LDS R5, [UR6] ;  /* 0x00000006ff057984 */ /* 0x000e240008000800 */
[C---:B------:R-:W-:Y:S02]  /*48c0*/  LOP3.LUT R2, R0.reuse, 0xffff, RZ, 0xc0, !PT ;  /* 0x0000ffff00027812 */ /* 0x040fe400078ec0ff */
[----:B0-----:R-:W-:-:S04]  /*48d0*/  LOP3.LUT R3, R0, 0xffff, R5, 0x80, !PT ;  /* 0x0000ffff00037812 */ /* 0x001fc800078e8005 */
[----:B------:R-:W-:-:S13]  /*48e0*/  ISETP.NE.AND P0, PT, R3, R2, PT ;  /* 0x000000020300720c */ /* 0x000fda0003f05270 */
[----:B------:R-:W-:Y:S05]  /*48f0*/  @P0 BRA `(.L_x_21) ;  /* 0x0000000000500947 */ /* 0x000fea0003800000 */
[----:B------:R-:W-:Y:S02]  /*4900*/  SHF.R.U32.HI R5, RZ, 0x10, R5 ;  /* 0x00000010ff057819 */ /* 0x000fe40000011605 */
[----:B------:R-:W-:-:S04]  /*4910*/  SHF.R.U32.HI R2, RZ, 0x10, R0 ;  /* 0x00000010ff027819 */ /* 0x000fc80000011600 */
[----:B------:R-:W-:-:S04]  /*4920*/  LOP3.LUT R5, R5, R2, RZ, 0xc0, !PT ;  /* 0x0000000205057212 */ /* 0x000fc800078ec0ff */
[----:B------:R-:W-:-:S13]  /*4930*/  ISETP.NE.AND P0, PT, R5, R2, PT ;  /* 0x000000020500720c */ /* 0x000fda0003f05270 */
[----:B------:R-:W-:Y:S05]  /*4940*/  @P0 BRA `(.L_x_22) ;  /* 0x0000000000300947 */ /* 0x000fea0003800000 */
[----:B------:R-:W-:Y:S01]  /*4950*/  R2UR UR4, R0 ;  /* 0x00000000000472ca */ /* 0x000fe200000e0000 */
[----:B------:R-:W-:Y:S01]  /*4960*/  VOTEU.ANY UR5, UPT, PT ;  /* 0x0000000000057886 */ /* 0x000fe200038e0100 */
[----:B------:R-:W0:Y:S01]  /*4970*/  S2R R0, SR_LANEID ;  /* 0x0000000000007919 */ /* 0x000e220000000000 */
[----:B------:R-:W-:-:S10]  /*4980*/  UFLO.U32 UR5, UR5 ;  /* 0x00000005000572bd */ /* 0x000fd400080e0000 */
[----:B------:R-:W-:-:S06]  /*4990*/  ULOP3.LUT UR4, URZ, UR4, URZ, 0x33, !UPT ;  /* 0x00000004ff047292 */ /* 0x000fcc000f8e33ff */
[----:B------:R-:W-:-:S04]  /*49a0*/  MOV R2, UR4 ;  /* 0x0000000400027c02 */ /* 0x000fc80008000f00 */
[----:B------:R-:W1:Y:S02]  /*49b0*/  REDUX UR7, R2 ;  /* 0x00000000020773c4 */ /* 0x000e640000000000 */
[----:B------:R2:W-:Y:S01]  /*49c0*/  UTCATOMSWS.AND URZ, UR4 ;  /* 0x0000000400ff79e3 */ /* 0x0005e20008000000 */
[----:B0-----:R-:W-:Y:S01]  /*49d0*/  ISETP.EQ.U32.AND P0, PT, R0, UR5, PT ;  /* 0x0000000500007c0c */ /* 0x001fe2000bf02070 */
[----:B-1----:R-:W-:-:S12]  /*49e0*/  IMAD.U32 R0, RZ, RZ, UR7 ;  /* 0x00000007ff007e24 */ /* 0x002fd8000f8e00ff */
[----:B------:R2:W-:Y:S01]  /*49f0*/  @P0 ATOMS.AND RZ, [UR6], R0 ;  /* 0x00000000ffff098c */ /* 0x0005e2000a800006 */
[----:B------:R-:W-:Y:S05]  /*4a00*/  BRA `(.L_x_20) ;  /* 0x0000000000147947 */ /* 0x000fea0003800000 */
.L_x_22:
[----:B------:R-:W-:-:S07]  /*4a10*/  MOV R2, 0x4a30 ;  /* 0x00004a3000027802 */ /* 0x000fce0000000f00 */
[----:B------:R-:W-:Y:S05]  /*4a20*/  CALL.REL.NOINC `($__internal_0_$__cuda_sm10x_tcgen05_guardrail_trap_col_being_dealloced_not_returned_by_alloc) ;  /* 0x0000000000447944 */ /* 0x000fea0003c00000 */
[----:B------:R-:W-:Y:S05]  /*4a30*/  BRA `(.L_x_20) ;  /* 0x0000000000087947 */ /* 0x000fea0003800000 */
.L_x_21:
[----:B------:R-:W-:-:S07]  /*4a40*/  MOV R2, 0x4a60 ;  /* 0x00004a6000027802 */ /* 0x000fce0000000f00 */
[----:B------:R-:W-:Y:S05]  /*4a50*/  CALL.REL.NOINC `($__internal_2_$__cuda_sm10x_tcgen05_guardrail_trap_unallocated_columns_being_dealloced) ;  /* 0x0000000000507944 */ /* 0x000fea0003c00000 */
.L_x_20:
[----:B------:R-:W-:Y:S01]  /*4a60*/  NOP ;  /* 0x0000000000007918 */ /* 0x000fe20000000000 */
[----:B--2---:R-:W-:Y:S05]  /*4a70*/  EXIT ;  /* 0x000000000000794d */ /* 0x004fea0003800000 */
.L_x_8:
[----:B------:R-:W1:Y:S02]  /*4a80*/  SYNCS.PHASECHK.TRANS64.TRYWAIT P3, [UR11+0x4800], RZ ;  /* 0x004800ffff0075a7 */ /* 0x000e64000806110b */
[----:B-1----:R-:W-:Y:S05]  /*4a90*/  @!P3 BRA `(.L_x_8) ;  /* 0xfffffffc00f8b947 */ /* 0x002fea000383ffff */
[----:B------:R-:W-:Y:S05]  /*4aa0*/  BRA `(.L_x_7) ;  /* 0xffffffcc00507947 */ /* 0x000fea000383ffff */
.L_x_14:
[----:B------:R-:W2:Y:S02]  /*4ab0*/  SYNCS.PHASECHK.TRANS64.TRYWAIT P2, [UR11+0x5810], RZ ;  /* 0x005810ffff0075a7 */ /* 0x000ea4000804110b */
[----:B--2---:R-:W-:Y:S05]  /*4ac0*/  @!P2 BRA `(.L_x_14) ;  /* 0xfffffffc00f8a947 */ /* 0x004fea000383ffff */
[----:B------:R-:W-:Y:S05]  /*4ad0*/  BRA `(.L_x_23) ;  /* 0xffffffdc004c7947 */ /* 0x000fea000383ffff */
.L_x_15:
[----:B------:R-:W2:Y:S02]  /*4ae0*/  SYNCS.PHASECHK.TRANS64.TRYWAIT P2, [UR14], R14 ;  /* 0x0000000eff0075a7 */ /* 0x000ea4000804110e */
[----:B--2---:R-:W-:Y:S05]  /*4af0*/  @!P2 BRA `(.L_x_15) ;  /* 0xfffffffc00f8a947 */ /* 0x004fea000383ffff */
[----:B------:R-:W-:Y:S05]  /*4b00*/  BRA `(.L_x_24) ;  /* 0xffffffe000407947 */ /* 0x000fea000383ffff */
.L_x_19:
[----:B------:R-:W0:Y:S02]  /*4b10*/  SYNCS.PHASECHK.TRANS64.TRYWAIT P2, [UR14], R3 ;  /* 0x00000003ff0075a7 */ /* 0x000e24000804110e */
[----:B0-----:R-:W-:Y:S05]  /*4b20*/  @!P2 BRA `(.L_x_19) ;  /* 0xfffffffc00f8a947 */ /* 0x001fea000383ffff */
[----:B------:R-:W-:Y:S05]  /*4b30*/  BRA `(.L_x_18) ;  /* 0xffffffe400a47947 */ /* 0x000fea000383ffff */
        .weak           $__internal_0_$__cuda_sm10x_tcgen05_guardrail_trap_col_being_dealloced_not_returned_by_alloc
        .type           $__internal_0_$__cuda_sm10x_tcgen05_guardrail_trap_col_being_dealloced_not_returned_by_alloc,@function
        .size           $__internal_0_$__cuda_sm10x_tcgen05_guardrail_trap_col_being_dealloced_not_returned_by_alloc,($__internal_1_$__cuda_sm10x_tcgen05_guardrail_trap_phase_invalid_during_alloc - $__internal_0_$__cuda_sm10x_tcgen05_guardrail_trap_col_being_dealloced_not_returned_by_alloc)
$__internal_0_$__cuda_sm10x_tcgen05_guardrail_trap_col_being_dealloced_not_returned_by_alloc:
[----:B------:R-:W-:Y:S05]  /*4b40*/  BPT.TRAP 0x1 ;  /* 0x000000040000795c */ /* 0x000fea0000300000 */
[----:B------:R-:W-:-:S04]  /*4b50*/  MOV R3, 0x0 ;  /* 0x0000000000037802 */ /* 0x000fc80000000f00 */
[----:B------:R-:W-:Y:S05]  /*4b60*/  RET.REL.NODEC R2 `(attn_fwd) ;  /* 0xffffffb402247950 */ /* 0x000fea0003c3ffff */
        .weak           $__internal_1_$__cuda_sm10x_tcgen05_guardrail_trap_phase_invalid_during_alloc
        .type           $__internal_1_$__cuda_sm10x_tcgen05_guardrail_trap_phase_invalid_during_alloc,@function
        .size           $__internal_1_$__cuda_sm10x_tcgen05_guardrail_trap_phase_invalid_during_alloc,($__internal_2_$__cuda_sm10x_tcgen05_guardrail_trap_unallocated_columns_being_dealloced - $__internal_1_$__cuda_sm10x_tcgen05_guardrail_trap_phase_invalid_during_alloc)
$__internal_1_$__cuda_sm10x_tcgen05_guardrail_trap_phase_invalid_during_alloc:
[----:B------:R-:W-:Y:S05]  /*4b70*/  BPT.TRAP 0x1 ;  /* 0x000000040000795c */ /* 0x000fea0000300000 */
[----:B------:R-:W-:-:S04]  /*4b80*/  IMAD.MOV.U32 R3, RZ, RZ, 0x0 ;  /* 0x00000000ff037424 */ /* 0x000fc800078e00ff */
[----:B------:R-:W-:Y:S05]  /*4b90*/  RET.REL.NODEC R2 `(attn_fwd) ;  /* 0xffffffb402187950 */ /* 0x000fea0003c3ffff */
        .weak           $__internal_2_$__cuda_sm10x_tcgen05_guardrail_trap_unallocated_columns_being_dealloced
        .type           $__internal_2_$__cuda_sm10x_tcgen05_guardrail_trap_unallocated_columns_being_dealloced,@function
        .size           $__internal_2_$__cuda_sm10x_tcgen05_guardrail_trap_unallocated_columns_being_dealloced,(.L_x_28 - $__internal_2_$__cuda_sm10x_tcgen05_guardrail_trap_unallocated_columns_being_dealloced)
$__internal_2_$__cuda_sm10x_tcgen05_guardrail_trap_unallocated_columns_being_dealloced:
[----:B------:R-:W-:Y:S05]  /*4ba0*/  BPT.TRAP 0x1 ;  /* 0x000000040000795c */ /* 0x000fea0000300000 */
[----:B------:R-:W-:-:S04]  /*4bb0*/  HFMA2 R3, -RZ, RZ, 0, 0 ;  /* 0x00000000ff037431 */ /* 0x000fc800000001ff */
[----:B------:R-:W-:Y:S05]  /*4bc0*/  RET.REL.NODEC R2 `(attn_fwd) ;  /* 0xffffffb4020c7950 */ /* 0x000fea0003c3ffff */
.L_x_25:
[----:B------:R-:W-:-:S00]  /*4bd0*/  BRA `(.L_x_25) ;  /* 0xfffffffc00fc7947 */ /* 0x000fc0000383ffff */
[----:B------:R-:W-:-:S00]  /*4be0*/  NOP ;  /* 0x0000000000007918 */ /* 0x000fc00000000000 */
        /* <DEDUP_REMOVED lines=9> */
.L_x_28:


//--------------------- .nv.global.init           --------------------------
	.section	.nv.global.init,"aw",@progbits
.nv.global.init:
	.type		_$_str,@object
	.size		_$_str,(.L_3 - _$_str)
_$_str:
        /*0000*/ 	.byte	0x5f, 0x5f, 0x43, 0x55, 0x44, 0x41, 0x5f, 0x46, 0x54, 0x5a, 0x00
.L_3:


//--------------------- .nv.shared.attn_fwd       --------------------------
	.section	.nv.shared.attn_fwd,"aw",@nobits
	.sectionflags	@""
	.align	16
	.zero		1024


//--------------------- .nv.shared.reserved.0     --------------------------
	.section	.nv.shared.reserved.0,"aw",@nobits
	.align	8
	.weak		__nv_reservedSMEM_offset_0_alias
	.size		__nv_reservedSMEM_offset_0_alias, 0, 64
	.other		__nv_reservedSMEM_offset_0_alias,@"STO_CUDA_RESERVED_SHARED STV_DEFAULT"
__nv_reservedSMEM_offset_0_alias:
	.zero		0
.nv.shared.reserved.0:
	.zero		64
	.weak		__nv_reservedSMEM_allocation_phase
	.type		__nv_reservedSMEM_allocation_phase,@object
	.size		__nv_reservedSMEM_allocation_phase,(.L_0 - __nv_reservedSMEM_allocation_phase)
__nv_reservedSMEM_allocation_phase:
	.zero		1
.L_0:
	.zero		7
	.weak		__nv_reservedSMEM_devtool_atexit_pc
	.type		__nv_reservedSMEM_devtool_atexit_pc,@object
	.size		__nv_reservedSMEM_devtool_atexit_pc,(__nv_reservedSMEM_allocation_mask - __nv_reservedSMEM_devtool_atexit_pc)
__nv_reservedSMEM_devtool_atexit_pc:
	.zero		8
	.weak		__nv_reservedSMEM_allocation_mask
	.type		__nv_reservedSMEM_allocation_mask,@object
	.size		__nv_reservedSMEM_allocation_mask,(.L_2 - __nv_reservedSMEM_allocation_mask)
__nv_reservedSMEM_allocation_mask:
	.zero		4
.L_2:


//--------------------- .nv.constant0.attn_fwd    --------------------------
	.section	.nv.constant0.attn_fwd,"a",@progbits
	.sectionflags	@""
	.align	4
.nv.constant0.attn_fwd:
	.zero		1032


//--------------------- SYMBOLS --------------------------

	.type		.nv.reservedSmem.offset0,@object
	.size		.nv.reservedSmem.offset0,0x4
	.type		.nv.reservedSmem.cap,@object
	.size		.nv.reservedSmem.cap,0x4
